	.target	sm_100a

	.elftype	@"ET_EXEC"


//--------------------- .note.nv.tkinfo           --------------------------
	.section	.note.nv.tkinfo,"",@"SHT_NOTE"
	.sectionflags	@"SHF_NOTE_NV_TKINFO"
	.tkinfo
        /*0018*/ 	.word	0x00000002
        /*0030*/ 	.string	""
        /*0030*/ 	.string	"ptxas"
        /*0030*/ 	.string	"Cuda compilation tools, release 13.0, V13.0.88"
        /*0030*/ 	.string	"Build cuda_13.0.r13.0/compiler.36424714_0"
        /*0030*/ 	.string	"-arch sm_100a -m 64 "



//--------------------- .note.nv.cuinfo           --------------------------
	.section	.note.nv.cuinfo,"",@"SHT_NOTE"
	.sectionflags	@"SHF_NOTE_NV_CUINFO"
        /*0018*/ 	.short	0x0002
        /*001a*/ 	.short	0x0064
        /*001c*/ 	.short	0x0082
	.zero		2


//--------------------- .nv.info                  --------------------------
	.section	.nv.info,"",@"SHT_CUDA_INFO"
	.align	4


	//----- nvinfo : EIATTR_REGCOUNT
	.align		4
        /*0000*/ 	.byte	0x04, 0x2f
        /*0002*/ 	.short	(.L_20 - .L_19)
	.align		4
.L_19:
        /*0004*/ 	.word	index@(_ZN7cutlass13device_kernelINS_4gemm6kernel13GemmUniversalIN4cute5tupleIJiiiiEEENS1_10collective13CollectiveMmaINS1_35MainloopSm100TmaUmmaWarpSpecializedILi11ELi2ELi2ENS5_IJNS4_1CILi2EEENSA_ILi1EEESC_EEEEENS5_IJNSA_ILi256EEESF_NSA_ILi64EEEEEENS_12float_e4m3_tENS5_IJlSC_lEEESI_SJ_NS4_8TiledMMAINS4_8MMA_AtomIJNS4_10MMA_TraitsINS4_25SM100_MMA_F8F6F4_2x1SM_SSEJSI_SI_fSF_SF_NS4_17integral_constantINS4_4UMMA5MajorELSQ_0EEESR_NSO_INSP_7ScaleInELSS_0EEEST_EEEEEENS4_6LayoutINS5_IJSC_SC_SC_EEENS5_IJNSA_ILi0EEESY_SY_EEEEENS5_IJNS4_10UnderscoreES11_S11_EEEEENS4_18SM100_TMA_2SM_LOADENS4_14ComposedLayoutINS4_7SwizzleILi2ELi4ELi3EEENS4_18smem_ptr_flag_bitsILi8EEENSW_INS5_IJNSA_ILi8EEESG_EEENS5_IJSG_SC_EEEEEEEvNS4_8identityES14_S1E_vS1F_EENS_8epilogue10collective18CollectiveEpilogueINS1H_23Sm100TmaWarpSpecializedILi4ELi2ELi64ELb0ELb0EEEJNS5_IJNSA_ILi128EEESF_SG_EEENS5_IJNSW_IS1M_SC_EENSW_ISG_SC_EEEEESI_SJ_SI_SJ_NS1H_6fusion15FusionCallbacksIS1L_NS1R_13LinCombEltActINS1H_6thread4ReLuESI_fSI_fLNS_15FloatRoundStyleE2EEES1N_S1Q_JEEENS4_5SM1004TMEM4LOAD26SM100_TMEM_LOAD_32dp32b64xENS4_13SM90_TMA_LOADES1E_NS4_39AutoVectorizingCopyWithAssumedAlignmentILi128EEENS4_14SM90_TMA_STOREES1E_S25_S25_EEEvvEEEEvNT_6ParamsE)
        /*0008*/ 	.word	0x000000e2


	//----- nvinfo : EIATTR_FRAME_SIZE
	.align		4
.L_20:
        /*000c*/ 	.byte	0x04, 0x11
        /*000e*/ 	.short	(.L_22 - .L_21)
	.align		4
.L_21:
        /*0010*/ 	.word	index@($__internal_2_$__cuda_sm10x_tcgen05_guardrail_trap_unallocated_columns_being_dealloced)
        /*0014*/ 	.word	0x00000000


	//----- nvinfo : EIATTR_FRAME_SIZE
	.align		4
.L_22:
        /*0018*/ 	.byte	0x04, 0x11
        /*001a*/ 	.short	(.L_24 - .L_23)
	.align		4
.L_23:
        /*001c*/ 	.word	index@($__internal_1_$__cuda_sm10x_tcgen05_guardrail_trap_phase_invalid_during_alloc)
        /*0020*/ 	.word	0x00000000


	//----- nvinfo : EIATTR_FRAME_SIZE
	.align		4
.L_24:
        /*0024*/ 	.byte	0x04, 0x11
        /*0026*/ 	.short	(.L_26 - .L_25)
	.align		4
.L_25:
        /*0028*/ 	.word	index@($__internal_0_$__cuda_sm10x_tcgen05_guardrail_trap_col_being_dealloced_not_returned_by_alloc)
        /*002c*/ 	.word	0x00000000


	//----- nvinfo : EIATTR_FRAME_SIZE
	.align		4
.L_26:
        /*0030*/ 	.byte	0x04, 0x11
        /*0032*/ 	.short	(.L_28 - .L_27)
	.align		4
.L_27:
        /*0034*/ 	.word	index@(_ZN7cutlass13device_kernelINS_4gemm6kernel13GemmUniversalIN4cute5tupleIJiiiiEEENS1_10collective13CollectiveMmaINS1_35MainloopSm100TmaUmmaWarpSpecializedILi11ELi2ELi2ENS5_IJNS4_1CILi2EEENSA_ILi1EEESC_EEEEENS5_IJNSA_ILi256EEESF_NSA_ILi64EEEEEENS_12float_e4m3_tENS5_IJlSC_lEEESI_SJ_NS4_8TiledMMAINS4_8MMA_AtomIJNS4_10MMA_TraitsINS4_25SM100_MMA_F8F6F4_2x1SM_SSEJSI_SI_fSF_SF_NS4_17integral_constantINS4_4UMMA5MajorELSQ_0EEESR_NSO_INSP_7ScaleInELSS_0EEEST_EEEEEENS4_6LayoutINS5_IJSC_SC_SC_EEENS5_IJNSA_ILi0EEESY_SY_EEEEENS5_IJNS4_10UnderscoreES11_S11_EEEEENS4_18SM100_TMA_2SM_LOADENS4_14ComposedLayoutINS4_7SwizzleILi2ELi4ELi3EEENS4_18smem_ptr_flag_bitsILi8EEENSW_INS5_IJNSA_ILi8EEESG_EEENS5_IJSG_SC_EEEEEEEvNS4_8identityES14_S1E_vS1F_EENS_8epilogue10collective18CollectiveEpilogueINS1H_23Sm100TmaWarpSpecializedILi4ELi2ELi64ELb0ELb0EEEJNS5_IJNSA_ILi128EEESF_SG_EEENS5_IJNSW_IS1M_SC_EENSW_ISG_SC_EEEEESI_SJ_SI_SJ_NS1H_6fusion15FusionCallbacksIS1L_NS1R_13LinCombEltActINS1H_6thread4ReLuESI_fSI_fLNS_15FloatRoundStyleE2EEES1N_S1Q_JEEENS4_5SM1004TMEM4LOAD26SM100_TMEM_LOAD_32dp32b64xENS4_13SM90_TMA_LOADES1E_NS4_39AutoVectorizingCopyWithAssumedAlignmentILi128EEENS4_14SM90_TMA_STOREES1E_S25_S25_EEEvvEEEEvNT_6ParamsE)
        /*0038*/ 	.word	0x00000000


	//----- nvinfo : EIATTR_MIN_STACK_SIZE
	.align		4
.L_28:
        /*003c*/ 	.byte	0x04, 0x12
        /*003e*/ 	.short	(.L_30 - .L_29)
	.align		4
.L_29:
        /*0040*/ 	.word	index@(_ZN7cutlass13device_kernelINS_4gemm6kernel13GemmUniversalIN4cute5tupleIJiiiiEEENS1_10collective13CollectiveMmaINS1_35MainloopSm100TmaUmmaWarpSpecializedILi11ELi2ELi2ENS5_IJNS4_1CILi2EEENSA_ILi1EEESC_EEEEENS5_IJNSA_ILi256EEESF_NSA_ILi64EEEEEENS_12float_e4m3_tENS5_IJlSC_lEEESI_SJ_NS4_8TiledMMAINS4_8MMA_AtomIJNS4_10MMA_TraitsINS4_25SM100_MMA_F8F6F4_2x1SM_SSEJSI_SI_fSF_SF_NS4_17integral_constantINS4_4UMMA5MajorELSQ_0EEESR_NSO_INSP_7ScaleInELSS_0EEEST_EEEEEENS4_6LayoutINS5_IJSC_SC_SC_EEENS5_IJNSA_ILi0EEESY_SY_EEEEENS5_IJNS4_10UnderscoreES11_S11_EEEEENS4_18SM100_TMA_2SM_LOADENS4_14ComposedLayoutINS4_7SwizzleILi2ELi4ELi3EEENS4_18smem_ptr_flag_bitsILi8EEENSW_INS5_IJNSA_ILi8EEESG_EEENS5_IJSG_SC_EEEEEEEvNS4_8identityES14_S1E_vS1F_EENS_8epilogue10collective18CollectiveEpilogueINS1H_23Sm100TmaWarpSpecializedILi4ELi2ELi64ELb0ELb0EEEJNS5_IJNSA_ILi128EEESF_SG_EEENS5_IJNSW_IS1M_SC_EENSW_ISG_SC_EEEEESI_SJ_SI_SJ_NS1H_6fusion15FusionCallbacksIS1L_NS1R_13LinCombEltActINS1H_6thread4ReLuESI_fSI_fLNS_15FloatRoundStyleE2EEES1N_S1Q_JEEENS4_5SM1004TMEM4LOAD26SM100_TMEM_LOAD_32dp32b64xENS4_13SM90_TMA_LOADES1E_NS4_39AutoVectorizingCopyWithAssumedAlignmentILi128EEENS4_14SM90_TMA_STOREES1E_S25_S25_EEEvvEEEEvNT_6ParamsE)
        /*0044*/ 	.word	0x00000000
.L_30:


//--------------------- .nv.compat                --------------------------
	.section	.nv.compat,"",@"SHT_CUDA_COMPAT_INFO"
	.align	4
        /*0000*/ 	.byte	0x02, 0x09, 0x01, 0x00, 0x02, 0x02, 0x02, 0x00, 0x02, 0x05, 0x05, 0x00, 0x03, 0x07, 0x01, 0x01
        /*0010*/ 	.byte	0x02, 0x03, 0x01, 0x00, 0x02, 0x06, 0x01, 0x00, 0x04, 0x0b, 0x08, 0x00, 0x09, 0x00, 0x00, 0x00
        /*0020*/ 	.byte	0x00, 0x00, 0x00, 0x00


//--------------------- .nv.info._ZN7cutlass13device_kernelINS_4gemm6kernel13GemmUniversalIN4cute5tupleIJiiiiEEENS1_10collective13CollectiveMmaINS1_35MainloopSm100TmaUmmaWarpSpecializedILi11ELi2ELi2ENS5_IJNS4_1CILi2EEENSA_ILi1EEESC_EEEEENS5_IJNSA_ILi256EEESF_NSA_ILi64EEEEEENS_12float_e4m3_tENS5_IJlSC_lEEESI_SJ_NS4_8TiledMMAINS4_8MMA_AtomIJNS4_10MMA_TraitsINS4_25SM100_MMA_F8F6F4_2x1SM_SSEJSI_SI_fSF_SF_NS4_17integral_constantINS4_4UMMA5MajorELSQ_0EEESR_NSO_INSP_7ScaleInELSS_0EEEST_EEEEEENS4_6LayoutINS5_IJSC_SC_SC_EEENS5_IJNSA_ILi0EEESY_SY_EEEEENS5_IJNS4_10UnderscoreES11_S11_EEEEENS4_18SM100_TMA_2SM_LOADENS4_14ComposedLayoutINS4_7SwizzleILi2ELi4ELi3EEENS4_18smem_ptr_flag_bitsILi8EEENSW_INS5_IJNSA_ILi8EEESG_EEENS5_IJSG_SC_EEEEEEEvNS4_8identityES14_S1E_vS1F_EENS_8epilogue10collective18CollectiveEpilogueINS1H_23Sm100TmaWarpSpecializedILi4ELi2ELi64ELb0ELb0EEEJNS5_IJNSA_ILi128EEESF_SG_EEENS5_IJNSW_IS1M_SC_EENSW_ISG_SC_EEEEESI_SJ_SI_SJ_NS1H_6fusion15FusionCallbacksIS1L_NS1R_13LinCombEltActINS1H_6thread4ReLuESI_fSI_fLNS_15FloatRoundStyleE2EEES1N_S1Q_JEEENS4_5SM1004TMEM4LOAD26SM100_TMEM_LOAD_32dp32b64xENS4_13SM90_TMA_LOADES1E_NS4_39AutoVectorizingCopyWithAssumedAlignmentILi128EEENS4_14SM90_TMA_STOREES1E_S25_S25_EEEvvEEEEvNT_6ParamsE --------------------------
	.section	.nv.info._ZN7cutlass13device_kernelINS_4gemm6kernel13GemmUniversalIN4cute5tupleIJiiiiEEENS1_10collective13CollectiveMmaINS1_35MainloopSm100TmaUmmaWarpSpecializedILi11ELi2ELi2ENS5_IJNS4_1CILi2EEENSA_ILi1EEESC_EEEEENS5_IJNSA_ILi256EEESF_NSA_ILi64EEEEEENS_12float_e4m3_tENS5_IJlSC_lEEESI_SJ_NS4_8TiledMMAINS4_8MMA_AtomIJNS4_10MMA_TraitsINS4_25SM100_MMA_F8F6F4_2x1SM_SSEJSI_SI_fSF_SF_NS4_17integral_constantINS4_4UMMA5MajorELSQ_0EEESR_NSO_INSP_7ScaleInELSS_0EEEST_EEEEEENS4_6LayoutINS5_IJSC_SC_SC_EEENS5_IJNSA_ILi0EEESY_SY_EEEEENS5_IJNS4_10UnderscoreES11_S11_EEEEENS4_18SM100_TMA_2SM_LOADENS4_14ComposedLayoutINS4_7SwizzleILi2ELi4ELi3EEENS4_18smem_ptr_flag_bitsILi8EEENSW_INS5_IJNSA_ILi8EEESG_EEENS5_IJSG_SC_EEEEEEEvNS4_8identityES14_S1E_vS1F_EENS_8epilogue10collective18CollectiveEpilogueINS1H_23Sm100TmaWarpSpecializedILi4ELi2ELi64ELb0ELb0EEEJNS5_IJNSA_ILi128EEESF_SG_EEENS5_IJNSW_IS1M_SC_EENSW_ISG_SC_EEEEESI_SJ_SI_SJ_NS1H_6fusion15FusionCallbacksIS1L_NS1R_13LinCombEltActINS1H_6thread4ReLuESI_fSI_fLNS_15FloatRoundStyleE2EEES1N_S1Q_JEEENS4_5SM1004TMEM4LOAD26SM100_TMEM_LOAD_32dp32b64xENS4_13SM90_TMA_LOADES1E_NS4_39AutoVectorizingCopyWithAssumedAlignmentILi128EEENS4_14SM90_TMA_STOREES1E_S25_S25_EEEvvEEEEvNT_6ParamsE,"",@"SHT_CUDA_INFO"
	.sectionflags	@""
	.align	4


	//----- nvinfo : EIATTR_CUDA_API_VERSION
	.align		4
        /*0000*/ 	.byte	0x04, 0x37
        /*0002*/ 	.short	(.L_32 - .L_31)
.L_31:
        /*0004*/ 	.word	0x00000082


	//----- nvinfo : EIATTR_KPARAM_INFO
	.align		4
.L_32:
        /*0008*/ 	.byte	0x04, 0x17
        /*000a*/ 	.short	(.L_34 - .L_33)
.L_33:
        /*000c*/ 	.word	0x00000000
        /*0010*/ 	.short	0x0000
        /*0012*/ 	.short	0x0000
        /*0014*/ 	.byte	0x00, 0xf0, 0x01, 0x20


	//----- nvinfo : EIATTR_AT_ENTRY_FRAGMENTS
	.align		4
.L_34:
        /*0018*/ 	.byte	0x04, 0x4f
        /*001a*/ 	.short	(.L_36 - .L_35)


	//   ....[0]....
.L_35:
        /*001c*/ 	.word	0x00000007


	//----- nvinfo : EIATTR_RESERVED_SMEM_USED
	.align		4
.L_36:
        /*0020*/ 	.byte	0x01, 0x41
	.zero		2


	//----- nvinfo : EIATTR_SPARSE_MMA_MASK
	.align		4
        /*0024*/ 	.byte	0x03, 0x50
        /*0026*/ 	.short	0x0000


	//----- nvinfo : EIATTR_TCGEN05_2CTA_USED
	.align		4
        /*0028*/ 	.byte	0x01, 0x52
	.zero		2


	//----- nvinfo : EIATTR_MAXREG_COUNT
	.align		4
        /*002c*/ 	.byte	0x03, 0x1b
        /*002e*/ 	.short	0x00ff


	//----- nvinfo : EIATTR_NUM_BARRIERS
	.align		4
        /*0030*/ 	.byte	0x02, 0x4c
        /*0032*/ 	.byte	0x07
	.zero		1


	//----- nvinfo : EIATTR_EXTERNS
	.align		4
        /*0034*/ 	.byte	0x04, 0x0f
        /*0036*/ 	.short	(.L_38 - .L_37)


	//   ....[0]....
	.align		4
.L_37:
        /*0038*/ 	.word	index@(__assertfail)


	//----- nvinfo : EIATTR_MERCURY_ISA_VERSION
	.align		4
.L_38:
        /*003c*/ 	.byte	0x03, 0x5f
        /*003e*/ 	.short	0x0101


	//----- nvinfo : EIATTR_INT_WARP_WIDE_INSTR_OFFSETS
	.align		4
        /*0040*/ 	.byte	0x04, 0x31
        /*0042*/ 	.short	(.L_40 - .L_39)


	//   ....[0]....
.L_39:
        /*0044*/ 	.word	0x00000db0


	//   ....[1]....
        /*0048*/ 	.word	0x00000e50


	//   ....[2]....
        /*004c*/ 	.word	0x00002160


	//   ....[3]....
        /*0050*/ 	.word	0x00004230


	//   ....[4]....
        /*0054*/ 	.word	0x00004250


	//   ....[5]....
        /*0058*/ 	.word	0x00004280


	//   ....[6]....
        /*005c*/ 	.word	0x00004bc0


	//   ....[7]....
        /*0060*/ 	.word	0x00004c30


	//   ....[8]....
        /*0064*/ 	.word	0x00004d10


	//   ....[9]....
        /*0068*/ 	.word	0x00004d90


	//   ....[10]....
        /*006c*/ 	.word	0x00004ea0


	//   ....[11]....
        /*0070*/ 	.word	0x00004f30


	//   ....[12]....
        /*0074*/ 	.word	0x00005110


	//   ....[13]....
        /*0078*/ 	.word	0x00005270


	//----- nvinfo : EIATTR_COOP_GROUP_MASK_REGIDS
	.align		4
.L_40:
        /*007c*/ 	.byte	0x04, 0x29
        /*007e*/ 	.short	(.L_42 - .L_41)


	//   ....[0]....
.L_41:
        /*0080*/ 	.word	0xffffffff


	//   ....[1]....
        /*0084*/ 	.word	0xffffffff


	//   ....[2]....
        /*0088*/ 	.word	0xffffffff


	//   ....[3]....
        /*008c*/ 	.word	0xffffffff


	//   ....[4]....
        /*0090*/ 	.word	0xffffffff


	//   ....[5]....
        /*0094*/ 	.word	0xffffffff


	//   ....[6]....
        /*0098*/ 	.word	0xffffffff


	//   ....[7]....
        /*009c*/ 	.word	0xffffffff


	//   ....[8]....
        /*00a0*/ 	.word	0xffffffff


	//   ....[9]....
        /*00a4*/ 	.word	0xffffffff


	//   ....[10]....
        /*00a8*/ 	.word	0xffffffff


	//   ....[11]....
        /*00ac*/ 	.word	0xffffffff


	//   ....[12]....
        /*00b0*/ 	.word	0xffffffff


	//   ....[13]....
        /*00b4*/ 	.word	0xffffffff


	//----- nvinfo : EIATTR_COOP_GROUP_INSTR_OFFSETS
	.align		4
.L_42:
        /*00b8*/ 	.byte	0x04, 0x28
        /*00ba*/ 	.short	(.L_44 - .L_43)


	//   ....[0]....
.L_43:
        /*00bc*/ 	.word	0x000000c0


	//   ....[1]....
        /*00c0*/ 	.word	0x000004d0


	//   ....[2]....
        /*00c4*/ 	.word	0x00000760


	//   ....[3]....
        /*00c8*/ 	.word	0x000008f0


	//   ....[4]....
        /*00cc*/ 	.word	0x000009e0


	//   ....[5]....
        /*00d0*/ 	.word	0x00000b40


	//   ....[6]....
        /*00d4*/ 	.word	0x00000c90


	//   ....[7]....
        /*00d8*/ 	.word	0x00000ed0


	//   ....[8]....
        /*00dc*/ 	.word	0x00002040


	//   ....[9]....
        /*00e0*/ 	.word	0x00003210


	//   ....[10]....
        /*00e4*/ 	.word	0x000036e0


	//   ....[11]....
        /*00e8*/ 	.word	0x00003710


	//   ....[12]....
        /*00ec*/ 	.word	0x00004130


	//   ....[13]....
        /*00f0*/ 	.word	0x00004340


	//----- nvinfo : EIATTR_VRC_CTA_INIT_COUNT
	.align		4
.L_44:
        /*00f4*/ 	.byte	0x02, 0x4a
        /*00f6*/ 	.byte	0x80
	.zero		1


	//----- nvinfo : EIATTR_SYSCALL_OFFSETS
	.align		4
        /*00f8*/ 	.byte	0x04, 0x46
        /*00fa*/ 	.short	(.L_46 - .L_45)


	//   ....[0]....
.L_45:
        /*00fc*/ 	.word	0x00005cf0


	//   ....[1]....
        /*0100*/ 	.word	0x00005e30


	//   ....[2]....
        /*0104*/ 	.word	0x000066f0


	//   ....[3]....
        /*0108*/ 	.word	0x00007d10


	//   ....[4]....
        /*010c*/ 	.word	0x000092c0


	//   ....[5]....
        /*0110*/ 	.word	0x0000a890


	//----- nvinfo : EIATTR_MBARRIER_INSTR_OFFSETS
	.align		4
.L_46:
        /*0114*/ 	.byte	0x04, 0x39
        /*0116*/ 	.short	(.L_48 - .L_47)


	//   ....[0]....
.L_47:
        /*0118*/ 	.word	0x000005e0
        /*011c*/ 	.word	0x000000ff
        /*0120*/ 	.word	0x00000000
        /*0124*/ 	.short	0x0100
        /*0126*/ 	.byte	0x08
	.zero		1


	//   ....[1]....
        /*0128*/ 	.word	0x000005f0
        /*012c*/ 	.word	0x000000ff
        /*0130*/ 	.word	0x00000058
        /*0134*/ 	.short	0x0100
        /*0136*/ 	.byte	0x08
	.zero		1


	//   ....[2]....
        /*0138*/ 	.word	0x00000600
        /*013c*/ 	.word	0x000000ff
        /*0140*/ 	.word	0x00000008
        /*0144*/ 	.short	0x0100
        /*0146*/ 	.byte	0x08
	.zero		1


	//   ....[3]....
        /*0148*/ 	.word	0x00000610
        /*014c*/ 	.word	0x000000ff
        /*0150*/ 	.word	0x00000060
        /*0154*/ 	.short	0x0100
        /*0156*/ 	.byte	0x08
	.zero		1


	//   ....[4]....
        /*0158*/ 	.word	0x00000620
        /*015c*/ 	.word	0x000000ff
        /*0160*/ 	.word	0x00000010
        /*0164*/ 	.short	0x0100
        /*0166*/ 	.byte	0x08
	.zero		1


	//   ....[5]....
        /*0168*/ 	.word	0x00000630
        /*016c*/ 	.word	0x000000ff
        /*0170*/ 	.word	0x00000068
        /*0174*/ 	.short	0x0100
        /*0176*/ 	.byte	0x08
	.zero		1


	//   ....[6]....
        /*0178*/ 	.word	0x00000640
        /*017c*/ 	.word	0x000000ff
        /*0180*/ 	.word	0x00000018
        /*0184*/ 	.short	0x0100
        /*0186*/ 	.byte	0x08
	.zero		1


	//   ....[7]....
        /*0188*/ 	.word	0x00000650
        /*018c*/ 	.word	0x000000ff
        /*0190*/ 	.word	0x00000070
        /*0194*/ 	.short	0x0100
        /*0196*/ 	.byte	0x08
	.zero		1


	//   ....[8]....
        /*0198*/ 	.word	0x00000660
        /*019c*/ 	.word	0x000000ff
        /*01a0*/ 	.word	0x00000020
        /*01a4*/ 	.short	0x0100
        /*01a6*/ 	.byte	0x08
	.zero		1


	//   ....[9]....
        /*01a8*/ 	.word	0x00000670
        /*01ac*/ 	.word	0x000000ff
        /*01b0*/ 	.word	0x00000078
        /*01b4*/ 	.short	0x0100
        /*01b6*/ 	.byte	0x08
	.zero		1


	//   ....[10]....
        /*01b8*/ 	.word	0x00000680
        /*01bc*/ 	.word	0x000000ff
        /*01c0*/ 	.word	0x00000028
        /*01c4*/ 	.short	0x0100
        /*01c6*/ 	.byte	0x08
	.zero		1


	//   ....[11]....
        /*01c8*/ 	.word	0x00000690
        /*01cc*/ 	.word	0x000000ff
        /*01d0*/ 	.word	0x00000080
        /*01d4*/ 	.short	0x0100
        /*01d6*/ 	.byte	0x08
	.zero		1


	//   ....[12]....
        /*01d8*/ 	.word	0x000006a0
        /*01dc*/ 	.word	0x000000ff
        /*01e0*/ 	.word	0x00000030
        /*01e4*/ 	.short	0x0100
        /*01e6*/ 	.byte	0x08
	.zero		1


	//   ....[13]....
        /*01e8*/ 	.word	0x000006b0
        /*01ec*/ 	.word	0x000000ff
        /*01f0*/ 	.word	0x00000088
        /*01f4*/ 	.short	0x0100
        /*01f6*/ 	.byte	0x08
	.zero		1


	//   ....[14]....
        /*01f8*/ 	.word	0x000006c0
        /*01fc*/ 	.word	0x000000ff
        /*0200*/ 	.word	0x00000038
        /*0204*/ 	.short	0x0100
        /*0206*/ 	.byte	0x08
	.zero		1


	//   ....[15]....
        /*0208*/ 	.word	0x000006d0
        /*020c*/ 	.word	0x000000ff
        /*0210*/ 	.word	0x00000090
        /*0214*/ 	.short	0x0100
        /*0216*/ 	.byte	0x08
	.zero		1


	//   ....[16]....
        /*0218*/ 	.word	0x000006e0
        /*021c*/ 	.word	0x000000ff
        /*0220*/ 	.word	0x00000040
        /*0224*/ 	.short	0x0100
        /*0226*/ 	.byte	0x08
	.zero		1


	//   ....[17]....
        /*0228*/ 	.word	0x000006f0
        /*022c*/ 	.word	0x000000ff
        /*0230*/ 	.word	0x00000098
        /*0234*/ 	.short	0x0100
        /*0236*/ 	.byte	0x08
	.zero		1


	//   ....[18]....
        /*0238*/ 	.word	0x00000700
        /*023c*/ 	.word	0x000000ff
        /*0240*/ 	.word	0x00000048
        /*0244*/ 	.short	0x0100
        /*0246*/ 	.byte	0x08
	.zero		1


	//   ....[19]....
        /*0248*/ 	.word	0x00000710
        /*024c*/ 	.word	0x000000ff
        /*0250*/ 	.word	0x000000a0
        /*0254*/ 	.short	0x0100
        /*0256*/ 	.byte	0x08
	.zero		1


	//   ....[20]....
        /*0258*/ 	.word	0x00000720
        /*025c*/ 	.word	0x000000ff
        /*0260*/ 	.word	0x00000050
        /*0264*/ 	.short	0x0100
        /*0266*/ 	.byte	0x08
	.zero		1


	//   ....[21]....
        /*0268*/ 	.word	0x00000730
        /*026c*/ 	.word	0x000000ff
        /*0270*/ 	.word	0x000000a8
        /*0274*/ 	.short	0x0100
        /*0276*/ 	.byte	0x08
	.zero		1


	//   ....[22]....
        /*0278*/ 	.word	0x00000860
        /*027c*/ 	.word	0x000000ff
        /*0280*/ 	.word	0x000000b0
        /*0284*/ 	.short	0x0100
        /*0286*/ 	.byte	0x09
	.zero		1


	//   ....[23]....
        /*0288*/ 	.word	0x00000870
        /*028c*/ 	.word	0x000000ff
        /*0290*/ 	.word	0x000000d0
        /*0294*/ 	.short	0x0100
        /*0296*/ 	.byte	0x09
	.zero		1


	//   ....[24]....
        /*0298*/ 	.word	0x00000880
        /*029c*/ 	.word	0x000000ff
        /*02a0*/ 	.word	0x000000b8
        /*02a4*/ 	.short	0x0100
        /*02a6*/ 	.byte	0x09
	.zero		1


	//   ....[25]....
        /*02a8*/ 	.word	0x00000890
        /*02ac*/ 	.word	0x000000ff
        /*02b0*/ 	.word	0x000000d8
        /*02b4*/ 	.short	0x0100
        /*02b6*/ 	.byte	0x09
	.zero		1


	//   ....[26]....
        /*02b8*/ 	.word	0x000008a0
        /*02bc*/ 	.word	0x000000ff
        /*02c0*/ 	.word	0x000000c0
        /*02c4*/ 	.short	0x0100
        /*02c6*/ 	.byte	0x09
	.zero		1


	//   ....[27]....
        /*02c8*/ 	.word	0x000008b0
        /*02cc*/ 	.word	0x000000ff
        /*02d0*/ 	.word	0x000000e0
        /*02d4*/ 	.short	0x0100
        /*02d6*/ 	.byte	0x09
	.zero		1


	//   ....[28]....
        /*02d8*/ 	.word	0x000008c0
        /*02dc*/ 	.word	0x000000ff
        /*02e0*/ 	.word	0x000000c8
        /*02e4*/ 	.short	0x0100
        /*02e6*/ 	.byte	0x09
	.zero		1


	//   ....[29]....
        /*02e8*/ 	.word	0x000008d0
        /*02ec*/ 	.word	0x000000ff
        /*02f0*/ 	.word	0x000000e8
        /*02f4*/ 	.short	0x0100
        /*02f6*/ 	.byte	0x09
	.zero		1


	//   ....[30]....
        /*02f8*/ 	.word	0x000009b0
        /*02fc*/ 	.word	0x000000ff
        /*0300*/ 	.word	0x000000f0
        /*0304*/ 	.short	0x0100
        /*0306*/ 	.byte	0x08
	.zero		1


	//   ....[31]....
        /*0308*/ 	.word	0x000009c0
        /*030c*/ 	.word	0x000000ff
        /*0310*/ 	.word	0x000000f8
        /*0314*/ 	.short	0x0100
        /*0316*/ 	.byte	0x08
	.zero		1


	//   ....[32]....
        /*0318*/ 	.word	0x00000af0
        /*031c*/ 	.word	0x000000ff
        /*0320*/ 	.word	0x00000100
        /*0324*/ 	.short	0x0100
        /*0326*/ 	.byte	0x08
	.zero		1


	//   ....[33]....
        /*0328*/ 	.word	0x00000b00
        /*032c*/ 	.word	0x000000ff
        /*0330*/ 	.word	0x00000110
        /*0334*/ 	.short	0x0100
        /*0336*/ 	.byte	0x08
	.zero		1


	//   ....[34]....
        /*0338*/ 	.word	0x00000b10
        /*033c*/ 	.word	0x000000ff
        /*0340*/ 	.word	0x00000108
        /*0344*/ 	.short	0x0100
        /*0346*/ 	.byte	0x08
	.zero		1


	//   ....[35]....
        /*0348*/ 	.word	0x00000b20
        /*034c*/ 	.word	0x000000ff
        /*0350*/ 	.word	0x00000118
        /*0354*/ 	.short	0x0100
        /*0356*/ 	.byte	0x08
	.zero		1


	//   ....[36]....
        /*0358*/ 	.word	0x00000c40
        /*035c*/ 	.word	0x000000ff
        /*0360*/ 	.word	0x00000120
        /*0364*/ 	.short	0x0100
        /*0366*/ 	.byte	0x09
	.zero		1


	//   ....[37]....
        /*0368*/ 	.word	0x00000c50
        /*036c*/ 	.word	0x000000ff
        /*0370*/ 	.word	0x00000130
        /*0374*/ 	.short	0x0100
        /*0376*/ 	.byte	0x09
	.zero		1


	//   ....[38]....
        /*0378*/ 	.word	0x00000c60
        /*037c*/ 	.word	0x000000ff
        /*0380*/ 	.word	0x00000128
        /*0384*/ 	.short	0x0100
        /*0386*/ 	.byte	0x09
	.zero		1


	//   ....[39]....
        /*0388*/ 	.word	0x00000c70
        /*038c*/ 	.word	0x000000ff
        /*0390*/ 	.word	0x00000138
        /*0394*/ 	.short	0x0100
        /*0396*/ 	.byte	0x09
	.zero		1


	//   ....[40]....
        /*0398*/ 	.word	0x00000d60
        /*039c*/ 	.word	0x000000ff
        /*03a0*/ 	.word	0x00000140
        /*03a4*/ 	.short	0x0100
        /*03a6*/ 	.byte	0x08
	.zero		1


	//   ....[41]....
        /*03a8*/ 	.word	0x00000d70
        /*03ac*/ 	.word	0x000000ff
        /*03b0*/ 	.word	0x00000150
        /*03b4*/ 	.short	0x0100
        /*03b6*/ 	.byte	0x08
	.zero		1


	//   ....[42]....
        /*03b8*/ 	.word	0x00000d80
        /*03bc*/ 	.word	0x000000ff
        /*03c0*/ 	.word	0x00000148
        /*03c4*/ 	.short	0x0100
        /*03c6*/ 	.byte	0x08
	.zero		1


	//   ....[43]....
        /*03c8*/ 	.word	0x00000d90
        /*03cc*/ 	.word	0x000000ff
        /*03d0*/ 	.word	0x00000158
        /*03d4*/ 	.short	0x0100
        /*03d6*/ 	.byte	0x08
	.zero		1


	//   ....[44]....
        /*03d8*/ 	.word	0x00000e80
        /*03dc*/ 	.word	0x000000ff
        /*03e0*/ 	.word	0x00000160
        /*03e4*/ 	.short	0x0100
        /*03e6*/ 	.byte	0x07
	.zero		1


	//   ....[45]....
        /*03e8*/ 	.word	0x00001860
        /*03ec*/ 	.word	0x00000003
        /*03f0*/ 	.word	0x00000150
        /*03f4*/ 	.short	0x010a
        /*03f6*/ 	.byte	0xff
	.zero		1


	//   ....[46]....
        /*03f8*/ 	.word	0x00001890
        /*03fc*/ 	.word	0x00000003
        /*0400*/ 	.word	0x00000140
        /*0404*/ 	.short	0x0101
        /*0406*/ 	.byte	0xff
	.zero		1


	//   ....[47]....
        /*0408*/ 	.word	0x00001990
        /*040c*/ 	.word	0x000000ff
        /*0410*/ 	.word	0x00000058
        /*0414*/ 	.short	0x010a
        /*0416*/ 	.byte	0x08
	.zero		1


	//   ....[48]....
        /*0418*/ 	.word	0x00001a50
        /*041c*/ 	.word	0x000000ff
        /*0420*/ 	.word	0x00000058
        /*0424*/ 	.short	0x010a
        /*0426*/ 	.byte	0x21
	.zero		1


	//   ....[49]....
        /*0428*/ 	.word	0x00001c10
        /*042c*/ 	.word	0x000000ff
        /*0430*/ 	.word	0x00000058
        /*0434*/ 	.short	0x010a
        /*0436*/ 	.byte	0x08
	.zero		1


	//   ....[50]....
        /*0438*/ 	.word	0x00001d10
        /*043c*/ 	.word	0x000000ff
        /*0440*/ 	.word	0x000000f8
        /*0444*/ 	.short	0x0101
        /*0446*/ 	.byte	0x06
	.zero		1


	//   ....[51]....
        /*0448*/ 	.word	0x00001d20
        /*044c*/ 	.word	0x000000ff
        /*0450*/ 	.word	0x00000058
        /*0454*/ 	.short	0x010a
        /*0456*/ 	.byte	0x08
	.zero		1


	//   ....[52]....
        /*0458*/ 	.word	0x00001da0
        /*045c*/ 	.word	0x000000ff
        /*0460*/ 	.word	0x00000058
        /*0464*/ 	.short	0x010a
        /*0466*/ 	.byte	0x11
	.zero		1


	//   ....[53]....
        /*0468*/ 	.word	0x00001f30
        /*046c*/ 	.word	0x000000ff
        /*0470*/ 	.word	0x00000058
        /*0474*/ 	.short	0x010a
        /*0476*/ 	.byte	0x08
	.zero		1


	//   ....[54]....
        /*0478*/ 	.word	0x00002070
        /*047c*/ 	.word	0x00000002
        /*0480*/ 	.word	0x00000100
        /*0484*/ 	.short	0x010a
        /*0486*/ 	.byte	0xff
	.zero		1


	//   ....[55]....
        /*0488*/ 	.word	0x00002130
        /*048c*/ 	.word	0x00000002
        /*0490*/ 	.word	0x00000000
        /*0494*/ 	.short	0x0101
        /*0496*/ 	.byte	0xff
	.zero		1


	//   ....[56]....
        /*0498*/ 	.word	0x00002690
        /*049c*/ 	.word	0x000000ff
        /*04a0*/ 	.word	0x00000000
        /*04a4*/ 	.short	0x010a
        /*04a6*/ 	.byte	0x04
	.zero		1


	//   ....[57]....
        /*04a8*/ 	.word	0x00002720
        /*04ac*/ 	.word	0x000000ff
        /*04b0*/ 	.word	0x00000000
        /*04b4*/ 	.short	0x010a
        /*04b6*/ 	.byte	0x04
	.zero		1


	//   ....[58]....
        /*04b8*/ 	.word	0x000027b0
        /*04bc*/ 	.word	0x000000ff
        /*04c0*/ 	.word	0x00000000
        /*04c4*/ 	.short	0x010a
        /*04c6*/ 	.byte	0x04
	.zero		1


	//   ....[59]....
        /*04c8*/ 	.word	0x00002840
        /*04cc*/ 	.word	0x000000ff
        /*04d0*/ 	.word	0x00000000
        /*04d4*/ 	.short	0x010a
        /*04d6*/ 	.byte	0x04
	.zero		1


	//   ....[60]....
        /*04d8*/ 	.word	0x000028d0
        /*04dc*/ 	.word	0x000000ff
        /*04e0*/ 	.word	0x00000000
        /*04e4*/ 	.short	0x010a
        /*04e6*/ 	.byte	0x04
	.zero		1


	//   ....[61]....
        /*04e8*/ 	.word	0x00002960
        /*04ec*/ 	.word	0x000000ff
        /*04f0*/ 	.word	0x00000000
        /*04f4*/ 	.short	0x010a
        /*04f6*/ 	.byte	0x04
	.zero		1


	//   ....[62]....
        /*04f8*/ 	.word	0x000029f0
        /*04fc*/ 	.word	0x000000ff
        /*0500*/ 	.word	0x00000000
        /*0504*/ 	.short	0x010a
        /*0506*/ 	.byte	0x04
	.zero		1


	//   ....[63]....
        /*0508*/ 	.word	0x00002a80
        /*050c*/ 	.word	0x000000ff
        /*0510*/ 	.word	0x00000000
        /*0514*/ 	.short	0x010a
        /*0516*/ 	.byte	0x04
	.zero		1


	//   ....[64]....
        /*0518*/ 	.word	0x00002b10
        /*051c*/ 	.word	0x000000ff
        /*0520*/ 	.word	0x00000000
        /*0524*/ 	.short	0x010a
        /*0526*/ 	.byte	0x04
	.zero		1


	//   ....[65]....
        /*0528*/ 	.word	0x00002ba0
        /*052c*/ 	.word	0x000000ff
        /*0530*/ 	.word	0x00000000
        /*0534*/ 	.short	0x010a
        /*0536*/ 	.byte	0x04
	.zero		1


	//   ....[66]....
        /*0538*/ 	.word	0x00002c40
        /*053c*/ 	.word	0x00000000
        /*0540*/ 	.word	0x00000000
        /*0544*/ 	.short	0x010a
        /*0546*/ 	.byte	0xff
	.zero		1


	//   ....[67]....
        /*0548*/ 	.word	0x00002d70
        /*054c*/ 	.word	0x00000000
        /*0550*/ 	.word	0x00000140
        /*0554*/ 	.short	0x010a
        /*0556*/ 	.byte	0xff
	.zero		1


	//   ....[68]....
        /*0558*/ 	.word	0x00002de0
        /*055c*/ 	.word	0x00000004
        /*0560*/ 	.word	0x00000000
        /*0564*/ 	.short	0x0101
        /*0566*/ 	.byte	0xff
	.zero		1


	//   ....[69]....
        /*0568*/ 	.word	0x00002e00
        /*056c*/ 	.word	0x000000ff
        /*0570*/ 	.word	0x00000110
        /*0574*/ 	.short	0x010a
        /*0576*/ 	.byte	0x05
	.zero		1


	//   ....[70]....
        /*0578*/ 	.word	0x00002f20
        /*057c*/ 	.word	0x00000000
        /*0580*/ 	.word	0x00000100
        /*0584*/ 	.short	0x010a
        /*0586*/ 	.byte	0xff
	.zero		1


	//   ....[71]....
        /*0588*/ 	.word	0x00003020
        /*058c*/ 	.word	0x00000000
        /*0590*/ 	.word	0x00000000
        /*0594*/ 	.short	0x0101
        /*0596*/ 	.byte	0xff
	.zero		1


	//   ....[72]....
        /*0598*/ 	.word	0x000030b0
        /*059c*/ 	.word	0x000000ff
        /*05a0*/ 	.word	0x00000110
        /*05a4*/ 	.short	0x0106
        /*05a6*/ 	.byte	0x05
	.zero		1


	//   ....[73]....
        /*05a8*/ 	.word	0x000030d0
        /*05ac*/ 	.word	0x000000ff
        /*05b0*/ 	.word	0x00000110
        /*05b4*/ 	.short	0x010a
        /*05b6*/ 	.byte	0x05
	.zero		1


	//   ....[74]....
        /*05b8*/ 	.word	0x00003160
        /*05bc*/ 	.word	0x000000ff
        /*05c0*/ 	.word	0x00000110
        /*05c4*/ 	.short	0x0106
        /*05c6*/ 	.byte	0x04
	.zero		1


	//   ....[75]....
        /*05c8*/ 	.word	0x000031a0
        /*05cc*/ 	.word	0x00000000
        /*05d0*/ 	.word	0x00000110
        /*05d4*/ 	.short	0x010a
        /*05d6*/ 	.byte	0xff
	.zero		1


	//   ....[76]....
        /*05d8*/ 	.word	0x000033e0
        /*05dc*/ 	.word	0x000000ff
        /*05e0*/ 	.word	0x00000008
        /*05e4*/ 	.short	0x010a
        /*05e6*/ 	.byte	0x06
	.zero		1


	//   ....[77]....
        /*05e8*/ 	.word	0x00003400
        /*05ec*/ 	.word	0x000000ff
        /*05f0*/ 	.word	0x00000008
        /*05f4*/ 	.short	0x010a
        /*05f6*/ 	.byte	0x06
	.zero		1


	//   ....[78]....
        /*05f8*/ 	.word	0x00003590
        /*05fc*/ 	.word	0x000000ff
        /*0600*/ 	.word	0x00000008
        /*0604*/ 	.short	0x010a
        /*0606*/ 	.byte	0x06
	.zero		1


	//   ....[79]....
        /*0608*/ 	.word	0x000035b0
        /*060c*/ 	.word	0x000000ff
        /*0610*/ 	.word	0x00000008
        /*0614*/ 	.short	0x010a
        /*0616*/ 	.byte	0x06
	.zero		1


	//   ....[80]....
        /*0618*/ 	.word	0x00003670
        /*061c*/ 	.word	0x000000ff
        /*0620*/ 	.word	0x00000000
        /*0624*/ 	.short	0x0101
        /*0626*/ 	.byte	0x07
	.zero		1


	//   ....[81]....
        /*0628*/ 	.word	0x00003970
        /*062c*/ 	.word	0x00000000
        /*0630*/ 	.word	0x00000100
        /*0634*/ 	.short	0x010a
        /*0636*/ 	.byte	0xff
	.zero		1


	//   ....[82]....
        /*0638*/ 	.word	0x00003a30
        /*063c*/ 	.word	0x00000000
        /*0640*/ 	.word	0x00000000
        /*0644*/ 	.short	0x0101
        /*0646*/ 	.byte	0xff
	.zero		1


	//   ....[83]....
        /*0648*/ 	.word	0x00003af0
        /*064c*/ 	.word	0x000000ff
        /*0650*/ 	.word	0x00000000
        /*0654*/ 	.short	0x010a
        /*0656*/ 	.byte	0x06
	.zero		1


	//   ....[84]....
        /*0658*/ 	.word	0x00003b00
        /*065c*/ 	.word	0x000000ff
        /*0660*/ 	.word	0x00000130
        /*0664*/ 	.short	0x010a
        /*0666*/ 	.byte	0x0a
	.zero		1


	//   ....[85]....
        /*0668*/ 	.word	0x00003bb0
        /*066c*/ 	.word	0x000000ff
        /*0670*/ 	.word	0x00000000
        /*0674*/ 	.short	0x010a
        /*0676*/ 	.byte	0x09
	.zero		1


	//   ....[86]....
        /*0678*/ 	.word	0x00003cf0
        /*067c*/ 	.word	0x000000ff
        /*0680*/ 	.word	0x00000000
        /*0684*/ 	.short	0x010a
        /*0686*/ 	.byte	0x06
	.zero		1


	//   ....[87]....
        /*0688*/ 	.word	0x00003f40
        /*068c*/ 	.word	0x000000ff
        /*0690*/ 	.word	0x00000000
        /*0694*/ 	.short	0x010a
        /*0696*/ 	.byte	0x05
	.zero		1


	//   ....[88]....
        /*0698*/ 	.word	0x00003fe0
        /*069c*/ 	.word	0x00000000
        /*06a0*/ 	.word	0x00000000
        /*06a4*/ 	.short	0x010a
        /*06a6*/ 	.byte	0xff
	.zero		1


	//   ....[89]....
        /*06a8*/ 	.word	0x00004020
        /*06ac*/ 	.word	0x00000000
        /*06b0*/ 	.word	0x00000000
        /*06b4*/ 	.short	0x010a
        /*06b6*/ 	.byte	0xff
	.zero		1


	//   ....[90]....
        /*06b8*/ 	.word	0x00004090
        /*06bc*/ 	.word	0x000000ff
        /*06c0*/ 	.word	0x00000000
        /*06c4*/ 	.short	0x0101
        /*06c6*/ 	.byte	0x05
	.zero		1


	//   ....[91]....
        /*06c8*/ 	.word	0x000040d0
        /*06cc*/ 	.word	0x000000ff
        /*06d0*/ 	.word	0x00000160
        /*06d4*/ 	.short	0x010a
        /*06d6*/ 	.byte	0x08
	.zero		1


	//   ....[92]....
        /*06d8*/ 	.word	0x00004120
        /*06dc*/ 	.word	0x000000ff
        /*06e0*/ 	.word	0x00000000
        /*06e4*/ 	.short	0x0101
        /*06e6*/ 	.byte	0x05
	.zero		1


	//   ....[93]....
        /*06e8*/ 	.word	0x00004570
        /*06ec*/ 	.word	0x00000000
        /*06f0*/ 	.word	0x00000100
        /*06f4*/ 	.short	0x010a
        /*06f6*/ 	.byte	0xff
	.zero		1


	//   ....[94]....
        /*06f8*/ 	.word	0x00004630
        /*06fc*/ 	.word	0x00000000
        /*0700*/ 	.word	0x00000000
        /*0704*/ 	.short	0x0101
        /*0706*/ 	.byte	0xff
	.zero		1


	//   ....[95]....
        /*0708*/ 	.word	0x00004950
        /*070c*/ 	.word	0x000000ff
        /*0710*/ 	.word	0x000000f8
        /*0714*/ 	.short	0x010a
        /*0716*/ 	.byte	0x07
	.zero		1


	//   ....[96]....
        /*0718*/ 	.word	0x00004b40
        /*071c*/ 	.word	0x000000ff
        /*0720*/ 	.word	0x000000d0
        /*0724*/ 	.short	0x010a
        /*0726*/ 	.byte	0x07
	.zero		1


	//   ....[97]....
        /*0728*/ 	.word	0x00004cb0
        /*072c*/ 	.word	0x000000ff
        /*0730*/ 	.word	0x000000b0
        /*0734*/ 	.short	0x010b
        /*0736*/ 	.byte	0x07
	.zero		1


	//   ....[98]....
        /*0738*/ 	.word	0x00004cc0
        /*073c*/ 	.word	0x000000ff
        /*0740*/ 	.word	0x00000000
        /*0744*/ 	.short	0x0101
        /*0746*/ 	.byte	0x08
	.zero		1


	//   ....[99]....
        /*0748*/ 	.word	0x00004ce0
        /*074c*/ 	.word	0x000000ff
        /*0750*/ 	.word	0x000000d8
        /*0754*/ 	.short	0x010a
        /*0756*/ 	.byte	0x07
	.zero		1


	//   ....[100]....
        /*0758*/ 	.word	0x00004e40
        /*075c*/ 	.word	0x000000ff
        /*0760*/ 	.word	0x000000b8
        /*0764*/ 	.short	0x010b
        /*0766*/ 	.byte	0x07
	.zero		1


	//   ....[101]....
        /*0768*/ 	.word	0x00004e50
        /*076c*/ 	.word	0x000000ff
        /*0770*/ 	.word	0x00000000
        /*0774*/ 	.short	0x0101
        /*0776*/ 	.byte	0x08
	.zero		1


	//   ....[102]....
        /*0778*/ 	.word	0x00004e60
        /*077c*/ 	.word	0x000000ff
        /*0780*/ 	.word	0x000000e0
        /*0784*/ 	.short	0x010a
        /*0786*/ 	.byte	0x07
	.zero		1


	//   ....[103]....
        /*0788*/ 	.word	0x00005000
        /*078c*/ 	.word	0x000000ff
        /*0790*/ 	.word	0x000000c0
        /*0794*/ 	.short	0x010b
        /*0796*/ 	.byte	0x07
	.zero		1


	//   ....[104]....
        /*0798*/ 	.word	0x00005070
        /*079c*/ 	.word	0x000000ff
        /*07a0*/ 	.word	0x00000000
        /*07a4*/ 	.short	0x0101
        /*07a6*/ 	.byte	0x08
	.zero		1


	//   ....[105]....
        /*07a8*/ 	.word	0x000050a0
        /*07ac*/ 	.word	0x000000ff
        /*07b0*/ 	.word	0x000000e8
        /*07b4*/ 	.short	0x010a
        /*07b6*/ 	.byte	0x07
	.zero		1


	//   ....[106]....
        /*07b8*/ 	.word	0x000052b0
        /*07bc*/ 	.word	0x000000ff
        /*07c0*/ 	.word	0x000000c8
        /*07c4*/ 	.short	0x010b
        /*07c6*/ 	.byte	0x07
	.zero		1


	//   ....[107]....
        /*07c8*/ 	.word	0x000052d0
        /*07cc*/ 	.word	0x000000ff
        /*07d0*/ 	.word	0x00000000
        /*07d4*/ 	.short	0x0101
        /*07d6*/ 	.byte	0x0d
	.zero		1


	//   ....[108]....
        /*07d8*/ 	.word	0x00005300
        /*07dc*/ 	.word	0x000000ff
        /*07e0*/ 	.word	0x000000d0
        /*07e4*/ 	.short	0x010a
        /*07e6*/ 	.byte	0x07
	.zero		1


	//   ....[109]....
        /*07e8*/ 	.word	0x00005320
        /*07ec*/ 	.word	0x000000ff
        /*07f0*/ 	.word	0x000000d8
        /*07f4*/ 	.short	0x010a
        /*07f6*/ 	.byte	0x07
	.zero		1


	//   ....[110]....
        /*07f8*/ 	.word	0x00005340
        /*07fc*/ 	.word	0x000000ff
        /*0800*/ 	.word	0x000000e0
        /*0804*/ 	.short	0x010a
        /*0806*/ 	.byte	0x07
	.zero		1


	//   ....[111]....
        /*0808*/ 	.word	0x00005380
        /*080c*/ 	.word	0x00000000
        /*0810*/ 	.word	0x000000e8
        /*0814*/ 	.short	0x010a
        /*0816*/ 	.byte	0xff
	.zero		1


	//   ....[112]....
        /*0818*/ 	.word	0x000056c0
        /*081c*/ 	.word	0x00000000
        /*0820*/ 	.word	0x00000100
        /*0824*/ 	.short	0x010a
        /*0826*/ 	.byte	0xff
	.zero		1


	//   ....[113]....
        /*0828*/ 	.word	0x000057d0
        /*082c*/ 	.word	0x00000000
        /*0830*/ 	.word	0x00000000
        /*0834*/ 	.short	0x0101
        /*0836*/ 	.byte	0xff
	.zero		1


	//   ....[114]....
        /*0838*/ 	.word	0x00006180
        /*083c*/ 	.word	0x00000000
        /*0840*/ 	.word	0x000000b0
        /*0844*/ 	.short	0x010a
        /*0846*/ 	.byte	0xff
	.zero		1


	//   ....[115]....
        /*0848*/ 	.word	0x00006280
        /*084c*/ 	.word	0x000000c3
        /*0850*/ 	.word	0x00000120
        /*0854*/ 	.short	0x010a
        /*0856*/ 	.byte	0xff
	.zero		1


	//   ....[116]....
        /*0858*/ 	.word	0x00006400
        /*085c*/ 	.word	0x00000000
        /*0860*/ 	.word	0x000000b0
        /*0864*/ 	.short	0x010a
        /*0866*/ 	.byte	0xff
	.zero		1


	//   ....[117]....
        /*0868*/ 	.word	0x00006560
        /*086c*/ 	.word	0x00000000
        /*0870*/ 	.word	0x00000000
        /*0874*/ 	.short	0x0101
        /*0876*/ 	.byte	0xff
	.zero		1


	//   ....[118]....
        /*0878*/ 	.word	0x000065c0
        /*087c*/ 	.word	0x000000c3
        /*0880*/ 	.word	0x00000120
        /*0884*/ 	.short	0x010a
        /*0886*/ 	.byte	0xff
	.zero		1


	//   ....[119]....
        /*0888*/ 	.word	0x00007970
        /*088c*/ 	.word	0x000000d2
        /*0890*/ 	.word	0x000000b0
        /*0894*/ 	.short	0x010a
        /*0896*/ 	.byte	0xff
	.zero		1


	//   ....[120]....
        /*0898*/ 	.word	0x00007a40
        /*089c*/ 	.word	0x000000d2
        /*08a0*/ 	.word	0x000000b0
        /*08a4*/ 	.short	0x010a
        /*08a6*/ 	.byte	0xff
	.zero		1


	//   ....[121]....
        /*08a8*/ 	.word	0x00007b80
        /*08ac*/ 	.word	0x00000003
        /*08b0*/ 	.word	0x00000000
        /*08b4*/ 	.short	0x0101
        /*08b6*/ 	.byte	0xff
	.zero		1


	//   ....[122]....
        /*08b8*/ 	.word	0x00008f20
        /*08bc*/ 	.word	0x00000000
        /*08c0*/ 	.word	0x000000b0
        /*08c4*/ 	.short	0x010a
        /*08c6*/ 	.byte	0xff
	.zero		1


	//   ....[123]....
        /*08c8*/ 	.word	0x00008ff0
        /*08cc*/ 	.word	0x00000000
        /*08d0*/ 	.word	0x000000b0
        /*08d4*/ 	.short	0x010a
        /*08d6*/ 	.byte	0xff
	.zero		1


	//   ....[124]....
        /*08d8*/ 	.word	0x00009150
        /*08dc*/ 	.word	0x00000000
        /*08e0*/ 	.word	0x00000000
        /*08e4*/ 	.short	0x0101
        /*08e6*/ 	.byte	0xff
	.zero		1


	//   ....[125]....
        /*08e8*/ 	.word	0x0000a500
        /*08ec*/ 	.word	0x00000000
        /*08f0*/ 	.word	0x000000b0
        /*08f4*/ 	.short	0x010a
        /*08f6*/ 	.byte	0xff
	.zero		1


	//   ....[126]....
        /*08f8*/ 	.word	0x0000a5d0
        /*08fc*/ 	.word	0x00000000
        /*0900*/ 	.word	0x000000b0
        /*0904*/ 	.short	0x010a
        /*0906*/ 	.byte	0xff
	.zero		1


	//   ....[127]....
        /*0908*/ 	.word	0x0000a730
        /*090c*/ 	.word	0x00000000
        /*0910*/ 	.word	0x00000000
        /*0914*/ 	.short	0x0101
        /*0916*/ 	.byte	0xff
	.zero		1


	//   ....[128]....
        /*0918*/ 	.word	0x0000ab40
        /*091c*/ 	.word	0x000000c3
        /*0920*/ 	.word	0x00000000
        /*0924*/ 	.short	0x0101
        /*0926*/ 	.byte	0xff
	.zero		1


	//   ....[129]....
        /*0928*/ 	.word	0x0000bb90
        /*092c*/ 	.word	0x00000003
        /*0930*/ 	.word	0x00000150
        /*0934*/ 	.short	0x010a
        /*0936*/ 	.byte	0xff
	.zero		1


	//   ....[130]....
        /*0938*/ 	.word	0x0000bbf0
        /*093c*/ 	.word	0x00000002
        /*0940*/ 	.word	0x00000058
        /*0944*/ 	.short	0x010a
        /*0946*/ 	.byte	0xff
	.zero		1


	//   ....[131]....
        /*0948*/ 	.word	0x0000bc50
        /*094c*/ 	.word	0x00000002
        /*0950*/ 	.word	0x00000058
        /*0954*/ 	.short	0x010a
        /*0956*/ 	.byte	0xff
	.zero		1


	//   ....[132]....
        /*0958*/ 	.word	0x0000bca0
        /*095c*/ 	.word	0x00000002
        /*0960*/ 	.word	0x00000100
        /*0964*/ 	.short	0x010a
        /*0966*/ 	.byte	0xff
	.zero		1


	//   ....[133]....
        /*0968*/ 	.word	0x0000bd00
        /*096c*/ 	.word	0x00000000
        /*0970*/ 	.word	0x00000000
        /*0974*/ 	.short	0x010a
        /*0976*/ 	.byte	0xff
	.zero		1


	//   ....[134]....
        /*0978*/ 	.word	0x0000bd60
        /*097c*/ 	.word	0x00000000
        /*0980*/ 	.word	0x00000000
        /*0984*/ 	.short	0x010a
        /*0986*/ 	.byte	0xff
	.zero		1


	//   ....[135]....
        /*0988*/ 	.word	0x0000bdc0
        /*098c*/ 	.word	0x00000000
        /*0990*/ 	.word	0x00000000
        /*0994*/ 	.short	0x010a
        /*0996*/ 	.byte	0xff
	.zero		1


	//   ....[136]....
        /*0998*/ 	.word	0x0000be20
        /*099c*/ 	.word	0x00000000
        /*09a0*/ 	.word	0x00000000
        /*09a4*/ 	.short	0x010a
        /*09a6*/ 	.byte	0xff
	.zero		1


	//   ....[137]....
        /*09a8*/ 	.word	0x0000be80
        /*09ac*/ 	.word	0x00000000
        /*09b0*/ 	.word	0x00000000
        /*09b4*/ 	.short	0x010a
        /*09b6*/ 	.byte	0xff
	.zero		1


	//   ....[138]....
        /*09b8*/ 	.word	0x0000bee0
        /*09bc*/ 	.word	0x00000000
        /*09c0*/ 	.word	0x00000000
        /*09c4*/ 	.short	0x010a
        /*09c6*/ 	.byte	0xff
	.zero		1


	//   ....[139]....
        /*09c8*/ 	.word	0x0000bf40
        /*09cc*/ 	.word	0x00000000
        /*09d0*/ 	.word	0x00000000
        /*09d4*/ 	.short	0x010a
        /*09d6*/ 	.byte	0xff
	.zero		1


	//   ....[140]....
        /*09d8*/ 	.word	0x0000bfa0
        /*09dc*/ 	.word	0x00000000
        /*09e0*/ 	.word	0x00000000
        /*09e4*/ 	.short	0x010a
        /*09e6*/ 	.byte	0xff
	.zero		1


	//   ....[141]....
        /*09e8*/ 	.word	0x0000c000
        /*09ec*/ 	.word	0x00000000
        /*09f0*/ 	.word	0x00000000
        /*09f4*/ 	.short	0x010a
        /*09f6*/ 	.byte	0xff
	.zero		1


	//   ....[142]....
        /*09f8*/ 	.word	0x0000c060
        /*09fc*/ 	.word	0x00000000
        /*0a00*/ 	.word	0x00000000
        /*0a04*/ 	.short	0x010a
        /*0a06*/ 	.byte	0xff
	.zero		1


	//   ....[143]....
        /*0a08*/ 	.word	0x0000c0b0
        /*0a0c*/ 	.word	0x00000000
        /*0a10*/ 	.word	0x00000140
        /*0a14*/ 	.short	0x010a
        /*0a16*/ 	.byte	0xff
	.zero		1


	//   ....[144]....
        /*0a18*/ 	.word	0x0000c110
        /*0a1c*/ 	.word	0x00000000
        /*0a20*/ 	.word	0x00000110
        /*0a24*/ 	.short	0x010a
        /*0a26*/ 	.byte	0xff
	.zero		1


	//   ....[145]....
        /*0a28*/ 	.word	0x0000c160
        /*0a2c*/ 	.word	0x00000000
        /*0a30*/ 	.word	0x00000100
        /*0a34*/ 	.short	0x010a
        /*0a36*/ 	.byte	0xff
	.zero		1


	//   ....[146]....
        /*0a38*/ 	.word	0x0000c1c0
        /*0a3c*/ 	.word	0x00000000
        /*0a40*/ 	.word	0x00000110
        /*0a44*/ 	.short	0x010a
        /*0a46*/ 	.byte	0xff
	.zero		1


	//   ....[147]....
        /*0a48*/ 	.word	0x0000c220
        /*0a4c*/ 	.word	0x00000004
        /*0a50*/ 	.word	0x00000008
        /*0a54*/ 	.short	0x010a
        /*0a56*/ 	.byte	0xff
	.zero		1


	//   ....[148]....
        /*0a58*/ 	.word	0x0000c300
        /*0a5c*/ 	.word	0x00000002
        /*0a60*/ 	.word	0x00000008
        /*0a64*/ 	.short	0x010a
        /*0a66*/ 	.byte	0xff
	.zero		1


	//   ....[149]....
        /*0a68*/ 	.word	0x0000c350
        /*0a6c*/ 	.word	0x00000000
        /*0a70*/ 	.word	0x00000100
        /*0a74*/ 	.short	0x010a
        /*0a76*/ 	.byte	0xff
	.zero		1


	//   ....[150]....
        /*0a78*/ 	.word	0x0000c3b0
        /*0a7c*/ 	.word	0x00000000
        /*0a80*/ 	.word	0x00000130
        /*0a84*/ 	.short	0x010a
        /*0a86*/ 	.byte	0xff
	.zero		1


	//   ....[151]....
        /*0a88*/ 	.word	0x0000c410
        /*0a8c*/ 	.word	0x00000000
        /*0a90*/ 	.word	0x00000000
        /*0a94*/ 	.short	0x010a
        /*0a96*/ 	.byte	0xff
	.zero		1


	//   ....[152]....
        /*0a98*/ 	.word	0x0000c470
        /*0a9c*/ 	.word	0x00000000
        /*0aa0*/ 	.word	0x00000000
        /*0aa4*/ 	.short	0x010a
        /*0aa6*/ 	.byte	0xff
	.zero		1


	//   ....[153]....
        /*0aa8*/ 	.word	0x0000c4d0
        /*0aac*/ 	.word	0x00000000
        /*0ab0*/ 	.word	0x00000160
        /*0ab4*/ 	.short	0x010a
        /*0ab6*/ 	.byte	0xff
	.zero		1


	//   ....[154]....
        /*0ab8*/ 	.word	0x0000c520
        /*0abc*/ 	.word	0x00000000
        /*0ac0*/ 	.word	0x00000100
        /*0ac4*/ 	.short	0x010a
        /*0ac6*/ 	.byte	0xff
	.zero		1


	//   ....[155]....
        /*0ac8*/ 	.word	0x0000c580
        /*0acc*/ 	.word	0x00000000
        /*0ad0*/ 	.word	0x000000f8
        /*0ad4*/ 	.short	0x010a
        /*0ad6*/ 	.byte	0xff
	.zero		1


	//   ....[156]....
        /*0ad8*/ 	.word	0x0000c5e0
        /*0adc*/ 	.word	0x00000003
        /*0ae0*/ 	.word	0x000000d0
        /*0ae4*/ 	.short	0x010a
        /*0ae6*/ 	.byte	0xff
	.zero		1


	//   ....[157]....
        /*0ae8*/ 	.word	0x0000c640
        /*0aec*/ 	.word	0x00000003
        /*0af0*/ 	.word	0x000000d8
        /*0af4*/ 	.short	0x010a
        /*0af6*/ 	.byte	0xff
	.zero		1


	//   ....[158]....
        /*0af8*/ 	.word	0x0000c6a0
        /*0afc*/ 	.word	0x00000003
        /*0b00*/ 	.word	0x000000e0
        /*0b04*/ 	.short	0x010a
        /*0b06*/ 	.byte	0xff
	.zero		1


	//   ....[159]....
        /*0b08*/ 	.word	0x0000c700
        /*0b0c*/ 	.word	0x00000003
        /*0b10*/ 	.word	0x000000e8
        /*0b14*/ 	.short	0x010a
        /*0b16*/ 	.byte	0xff
	.zero		1


	//   ....[160]....
        /*0b18*/ 	.word	0x0000c760
        /*0b1c*/ 	.word	0x00000000
        /*0b20*/ 	.word	0x000000d0
        /*0b24*/ 	.short	0x010a
        /*0b26*/ 	.byte	0xff
	.zero		1


	//   ....[161]....
        /*0b28*/ 	.word	0x0000c7c0
        /*0b2c*/ 	.word	0x00000000
        /*0b30*/ 	.word	0x000000d8
        /*0b34*/ 	.short	0x010a
        /*0b36*/ 	.byte	0xff
	.zero		1


	//   ....[162]....
        /*0b38*/ 	.word	0x0000c820
        /*0b3c*/ 	.word	0x00000000
        /*0b40*/ 	.word	0x000000e0
        /*0b44*/ 	.short	0x010a
        /*0b46*/ 	.byte	0xff
	.zero		1


	//   ....[163]....
        /*0b48*/ 	.word	0x0000c870
        /*0b4c*/ 	.word	0x00000000
        /*0b50*/ 	.word	0x00000100
        /*0b54*/ 	.short	0x010a
        /*0b56*/ 	.byte	0xff
	.zero		1


	//   ....[164]....
        /*0b58*/ 	.word	0x0000c8c0
        /*0b5c*/ 	.word	0x00000000
        /*0b60*/ 	.word	0x000000b0
        /*0b64*/ 	.short	0x010a
        /*0b66*/ 	.byte	0xff
	.zero		1


	//   ....[165]....
        /*0b68*/ 	.word	0x0000c910
        /*0b6c*/ 	.word	0x000000c3
        /*0b70*/ 	.word	0x00000120
        /*0b74*/ 	.short	0x010a
        /*0b76*/ 	.byte	0xff
	.zero		1


	//   ....[166]....
        /*0b78*/ 	.word	0x0000c960
        /*0b7c*/ 	.word	0x000000d2
        /*0b80*/ 	.word	0x000000b0
        /*0b84*/ 	.short	0x010a
        /*0b86*/ 	.byte	0xff
	.zero		1


	//   ....[167]....
        /*0b88*/ 	.word	0x0000c9b0
        /*0b8c*/ 	.word	0x00000000
        /*0b90*/ 	.word	0x000000b0
        /*0b94*/ 	.short	0x010a
        /*0b96*/ 	.byte	0xff
	.zero		1


	//   ....[168]....
        /*0b98*/ 	.word	0x0000ca00
        /*0b9c*/ 	.word	0x00000000
        /*0ba0*/ 	.word	0x000000b0
        /*0ba4*/ 	.short	0x010a
        /*0ba6*/ 	.byte	0xff
	.zero		1


	//----- nvinfo : EIATTR_NUM_MBARRIERS
	.align		4
.L_48:
        /*0ba8*/ 	.byte	0x03, 0x38
        /*0baa*/ 	.short	0x002d


	//----- nvinfo : EIATTR_EXIT_INSTR_OFFSETS
	.align		4
        /*0bac*/ 	.byte	0x04, 0x1c
        /*0bae*/ 	.short	(.L_50 - .L_49)


	//   ....[0]....
.L_49:
        /*0bb0*/ 	.word	0x00002c70


	//   ....[1]....
        /*0bb4*/ 	.word	0x00003170


	//   ....[2]....
        /*0bb8*/ 	.word	0x000031d0


	//   ....[3]....
        /*0bbc*/ 	.word	0x00004350


	//   ....[4]....
        /*0bc0*/ 	.word	0x000053b0


	//   ....[5]....
        /*0bc4*/ 	.word	0x000053f0


	//   ....[6]....
        /*0bc8*/ 	.word	0x0000bb80


	//----- nvinfo : EIATTR_MAX_THREADS
	.align		4
.L_50:
        /*0bcc*/ 	.byte	0x04, 0x05
        /*0bce*/ 	.short	(.L_52 - .L_51)
.L_51:
        /*0bd0*/ 	.word	0x00000100
        /*0bd4*/ 	.word	0x00000001
        /*0bd8*/ 	.word	0x00000001


	//----- nvinfo : EIATTR_CRS_STACK_SIZE
	.align		4
.L_52:
        /*0bdc*/ 	.byte	0x04, 0x1e
        /*0bde*/ 	.short	(.L_54 - .L_53)
.L_53:
        /*0be0*/ 	.word	0x00000000


	//----- nvinfo : EIATTR_CBANK_PARAM_SIZE
	.align		4
.L_54:
        /*0be4*/ 	.byte	0x03, 0x19
        /*0be6*/ 	.short	0x0800


	//----- nvinfo : EIATTR_PARAM_CBANK
	.align		4
        /*0be8*/ 	.byte	0x04, 0x0a
        /*0bea*/ 	.short	(.L_56 - .L_55)
	.align		4
.L_55:
        /*0bec*/ 	.word	index@(.nv.constant0._ZN7cutlass13device_kernelINS_4gemm6kernel13GemmUniversalIN4cute5tupleIJiiiiEEENS1_10collective13CollectiveMmaINS1_35MainloopSm100TmaUmmaWarpSpecializedILi11ELi2ELi2ENS5_IJNS4_1CILi2EEENSA_ILi1EEESC_EEEEENS5_IJNSA_ILi256EEESF_NSA_ILi64EEEEEENS_12float_e4m3_tENS5_IJlSC_lEEESI_SJ_NS4_8TiledMMAINS4_8MMA_AtomIJNS4_10MMA_TraitsINS4_25SM100_MMA_F8F6F4_2x1SM_SSEJSI_SI_fSF_SF_NS4_17integral_constantINS4_4UMMA5MajorELSQ_0EEESR_NSO_INSP_7ScaleInELSS_0EEEST_EEEEEENS4_6LayoutINS5_IJSC_SC_SC_EEENS5_IJNSA_ILi0EEESY_SY_EEEEENS5_IJNS4_10UnderscoreES11_S11_EEEEENS4_18SM100_TMA_2SM_LOADENS4_14ComposedLayoutINS4_7SwizzleILi2ELi4ELi3EEENS4_18smem_ptr_flag_bitsILi8EEENSW_INS5_IJNSA_ILi8EEESG_EEENS5_IJSG_SC_EEEEEEEvNS4_8identityES14_S1E_vS1F_EENS_8epilogue10collective18CollectiveEpilogueINS1H_23Sm100TmaWarpSpecializedILi4ELi2ELi64ELb0ELb0EEEJNS5_IJNSA_ILi128EEESF_SG_EEENS5_IJNSW_IS1M_SC_EENSW_ISG_SC_EEEEESI_SJ_SI_SJ_NS1H_6fusion15FusionCallbacksIS1L_NS1R_13LinCombEltActINS1H_6thread4ReLuESI_fSI_fLNS_15FloatRoundStyleE2EEES1N_S1Q_JEEENS4_5SM1004TMEM4LOAD26SM100_TMEM_LOAD_32dp32b64xENS4_13SM90_TMA_LOADES1E_NS4_39AutoVectorizingCopyWithAssumedAlignmentILi128EEENS4_14SM90_TMA_STOREES1E_S25_S25_EEEvvEEEEvNT_6ParamsE)
        /*0bf0*/ 	.short	0x0380
        /*0bf2*/ 	.short	0x0800


	//----- nvinfo : EIATTR_SW_WAR
	.align		4
.L_56:
        /*0bf4*/ 	.byte	0x04, 0x36
        /*0bf6*/ 	.short	(.L_58 - .L_57)
.L_57:
        /*0bf8*/ 	.word	0x00000008
.L_58:


//--------------------- .nv.callgraph             --------------------------
	.section	.nv.callgraph,"",@"SHT_CUDA_CALLGRAPH"
	.align	4
	.sectionentsize	8
	.align		4
        /*0000*/ 	.word	0x00000000
	.align		4
        /*0004*/ 	.word	0xffffffff
	.align		4
        /*0008*/ 	.word	index@(_ZN7cutlass13device_kernelINS_4gemm6kernel13GemmUniversalIN4cute5tupleIJiiiiEEENS1_10collective13CollectiveMmaINS1_35MainloopSm100TmaUmmaWarpSpecializedILi11ELi2ELi2ENS5_IJNS4_1CILi2EEENSA_ILi1EEESC_EEEEENS5_IJNSA_ILi256EEESF_NSA_ILi64EEEEEENS_12float_e4m3_tENS5_IJlSC_lEEESI_SJ_NS4_8TiledMMAINS4_8MMA_AtomIJNS4_10MMA_TraitsINS4_25SM100_MMA_F8F6F4_2x1SM_SSEJSI_SI_fSF_SF_NS4_17integral_constantINS4_4UMMA5MajorELSQ_0EEESR_NSO_INSP_7ScaleInELSS_0EEEST_EEEEEENS4_6LayoutINS5_IJSC_SC_SC_EEENS5_IJNSA_ILi0EEESY_SY_EEEEENS5_IJNS4_10UnderscoreES11_S11_EEEEENS4_18SM100_TMA_2SM_LOADENS4_14ComposedLayoutINS4_7SwizzleILi2ELi4ELi3EEENS4_18smem_ptr_flag_bitsILi8EEENSW_INS5_IJNSA_ILi8EEESG_EEENS5_IJSG_SC_EEEEEEEvNS4_8identityES14_S1E_vS1F_EENS_8epilogue10collective18CollectiveEpilogueINS1H_23Sm100TmaWarpSpecializedILi4ELi2ELi64ELb0ELb0EEEJNS5_IJNSA_ILi128EEESF_SG_EEENS5_IJNSW_IS1M_SC_EENSW_ISG_SC_EEEEESI_SJ_SI_SJ_NS1H_6fusion15FusionCallbacksIS1L_NS1R_13LinCombEltActINS1H_6thread4ReLuESI_fSI_fLNS_15FloatRoundStyleE2EEES1N_S1Q_JEEENS4_5SM1004TMEM4LOAD26SM100_TMEM_LOAD_32dp32b64xENS4_13SM90_TMA_LOADES1E_NS4_39AutoVectorizingCopyWithAssumedAlignmentILi128EEENS4_14SM90_TMA_STOREES1E_S25_S25_EEEvvEEEEvNT_6ParamsE)
	.align		4
        /*000c*/ 	.word	index@(__assertfail)
	.align		4
        /*0010*/ 	.word	0x00000000
	.align		4
        /*0014*/ 	.word	0xfffffffe
	.align		4
        /*0018*/ 	.word	0x00000000
	.align		4
        /*001c*/ 	.word	0xfffffffd
	.align		4
        /*0020*/ 	.word	0x00000000
	.align		4
        /*0024*/ 	.word	0xfffffffc


//--------------------- .nv.constant4             --------------------------
	.section	.nv.constant4,"a",@progbits
	.align	8
	.align		8
.nv.constant4:
        /*0000*/ 	.dword	__assertfail
	.align		8
        /*0008*/ 	.dword	__unnamed_1
	.align		8
        /*0010*/ 	.dword	__unnamed_2
	.align		8
        /*0018*/ 	.dword	__unnamed_3
	.align		8
        /*0020*/ 	.dword	_ZN39_INTERNAL_37dfb9cf_4_k_cu_eb8126c4_30864cuda3std3__45__cpo5beginE
	.align		8
        /*0028*/ 	.dword	_ZN39_INTERNAL_37dfb9cf_4_k_cu_eb8126c4_30864cuda3std3__45__cpo3endE
	.align		8
        /*0030*/ 	.dword	_ZN39_INTERNAL_37dfb9cf_4_k_cu_eb8126c4_30864cuda3std3__45__cpo6cbeginE
	.align		8
        /*0038*/ 	.dword	_ZN39_INTERNAL_37dfb9cf_4_k_cu_eb8126c4_30864cuda3std3__45__cpo4cendE
	.align		8
        /*0040*/ 	.dword	_ZN39_INTERNAL_37dfb9cf_4_k_cu_eb8126c4_30864cuda3std3__441_GLOBAL__N__37dfb9cf_4_k_cu_eb8126c4_30866ignoreE
	.align		8
        /*0048*/ 	.dword	_ZN39_INTERNAL_37dfb9cf_4_k_cu_eb8126c4_30864cuda3std3__419piecewise_constructE
	.align		8
        /*0050*/ 	.dword	_ZN39_INTERNAL_37dfb9cf_4_k_cu_eb8126c4_30864cuda3std3__48in_placeE
	.align		8
        /*0058*/ 	.dword	_ZN39_INTERNAL_37dfb9cf_4_k_cu_eb8126c4_30864cuda3std6ranges3__45__cpo4swapE
	.align		8
        /*0060*/ 	.dword	_ZN39_INTERNAL_37dfb9cf_4_k_cu_eb8126c4_30864cuda3std6ranges3__45__cpo9iter_moveE
	.align		8
        /*0068*/ 	.dword	_ZN39_INTERNAL_37dfb9cf_4_k_cu_eb8126c4_30864cute7productE
	.align		8
        /*0070*/ 	.dword	_ZN39_INTERNAL_37dfb9cf_4_k_cu_eb8126c4_30864cute1_E
	.align		8
        /*0078*/ 	.dword	$str$25
	.align		8
        /*0080*/ 	.dword	$str$26
	.align		8
        /*0088*/ 	.dword	$str$27
	.align		8
        /*0090*/ 	.dword	$str$28


//--------------------- .text._ZN7cutlass13device_kernelINS_4gemm6kernel13GemmUniversalIN4cute5tupleIJiiiiEEENS1_10collective13CollectiveMmaINS1_35MainloopSm100TmaUmmaWarpSpecializedILi11ELi2ELi2ENS5_IJNS4_1CILi2EEENSA_ILi1EEESC_EEEEENS5_IJNSA_ILi256EEESF_NSA_ILi64EEEEEENS_12float_e4m3_tENS5_IJlSC_lEEESI_SJ_NS4_8TiledMMAINS4_8MMA_AtomIJNS4_10MMA_TraitsINS4_25SM100_MMA_F8F6F4_2x1SM_SSEJSI_SI_fSF_SF_NS4_17integral_constantINS4_4UMMA5MajorELSQ_0EEESR_NSO_INSP_7ScaleInELSS_0EEEST_EEEEEENS4_6LayoutINS5_IJSC_SC_SC_EEENS5_IJNSA_ILi0EEESY_SY_EEEEENS5_IJNS4_10UnderscoreES11_S11_EEEEENS4_18SM100_TMA_2SM_LOADENS4_14ComposedLayoutINS4_7SwizzleILi2ELi4ELi3EEENS4_18smem_ptr_flag_bitsILi8EEENSW_INS5_IJNSA_ILi8EEESG_EEENS5_IJSG_SC_EEEEEEEvNS4_8identityES14_S1E_vS1F_EENS_8epilogue10collective18CollectiveEpilogueINS1H_23Sm100TmaWarpSpecializedILi4ELi2ELi64ELb0ELb0EEEJNS5_IJNSA_ILi128EEESF_SG_EEENS5_IJNSW_IS1M_SC_EENSW_ISG_SC_EEEEESI_SJ_SI_SJ_NS1H_6fusion15FusionCallbacksIS1L_NS1R_13LinCombEltActINS1H_6thread4ReLuESI_fSI_fLNS_15FloatRoundStyleE2EEES1N_S1Q_JEEENS4_5SM1004TMEM4LOAD26SM100_TMEM_LOAD_32dp32b64xENS4_13SM90_TMA_LOADES1E_NS4_39AutoVectorizingCopyWithAssumedAlignmentILi128EEENS4_14SM90_TMA_STOREES1E_S25_S25_EEEvvEEEEvNT_6ParamsE --------------------------
	.section	.text._ZN7cutlass13device_kernelINS_4gemm6kernel13GemmUniversalIN4cute5tupleIJiiiiEEENS1_10collective13CollectiveMmaINS1_35MainloopSm100TmaUmmaWarpSpecializedILi11ELi2ELi2ENS5_IJNS4_1CILi2EEENSA_ILi1EEESC_EEEEENS5_IJNSA_ILi256EEESF_NSA_ILi64EEEEEENS_12float_e4m3_tENS5_IJlSC_lEEESI_SJ_NS4_8TiledMMAINS4_8MMA_AtomIJNS4_10MMA_TraitsINS4_25SM100_MMA_F8F6F4_2x1SM_SSEJSI_SI_fSF_SF_NS4_17integral_constantINS4_4UMMA5MajorELSQ_0EEESR_NSO_INSP_7ScaleInELSS_0EEEST_EEEEEENS4_6LayoutINS5_IJSC_SC_SC_EEENS5_IJNSA_ILi0EEESY_SY_EEEEENS5_IJNS4_10UnderscoreES11_S11_EEEEENS4_18SM100_TMA_2SM_LOADENS4_14ComposedLayoutINS4_7SwizzleILi2ELi4ELi3EEENS4_18smem_ptr_flag_bitsILi8EEENSW_INS5_IJNSA_ILi8EEESG_EEENS5_IJSG_SC_EEEEEEEvNS4_8identityES14_S1E_vS1F_EENS_8epilogue10collective18CollectiveEpilogueINS1H_23Sm100TmaWarpSpecializedILi4ELi2ELi64ELb0ELb0EEEJNS5_IJNSA_ILi128EEESF_SG_EEENS5_IJNSW_IS1M_SC_EENSW_ISG_SC_EEEEESI_SJ_SI_SJ_NS1H_6fusion15FusionCallbacksIS1L_NS1R_13LinCombEltActINS1H_6thread4ReLuESI_fSI_fLNS_15FloatRoundStyleE2EEES1N_S1Q_JEEENS4_5SM1004TMEM4LOAD26SM100_TMEM_LOAD_32dp32b64xENS4_13SM90_TMA_LOADES1E_NS4_39AutoVectorizingCopyWithAssumedAlignmentILi128EEENS4_14SM90_TMA_STOREES1E_S25_S25_EEEvvEEEEvNT_6ParamsE,"ax",@progbits
	.align	128
.text._ZN7cutlass13device_kernelINS_4gemm6kernel13GemmUniversalIN4cute5tupleIJiiiiEEENS1_10collective13CollectiveMmaINS1_35MainloopSm100TmaUmmaWarpSpecializedILi11ELi2ELi2ENS5_IJNS4_1CILi2EEENSA_ILi1EEESC_EEEEENS5_IJNSA_ILi256EEESF_NSA_ILi64EEEEEENS_12float_e4m3_tENS5_IJlSC_lEEESI_SJ_NS4_8TiledMMAINS4_8MMA_AtomIJNS4_10MMA_TraitsINS4_25SM100_MMA_F8F6F4_2x1SM_SSEJSI_SI_fSF_SF_NS4_17integral_constantINS4_4UMMA5MajorELSQ_0EEESR_NSO_INSP_7ScaleInELSS_0EEEST_EEEEEENS4_6LayoutINS5_IJSC_SC_SC_EEENS5_IJNSA_ILi0EEESY_SY_EEEEENS5_IJNS4_10UnderscoreES11_S11_EEEEENS4_18SM100_TMA_2SM_LOADENS4_14ComposedLayoutINS4_7SwizzleILi2ELi4ELi3EEENS4_18smem_ptr_flag_bitsILi8EEENSW_INS5_IJNSA_ILi8EEESG_EEENS5_IJSG_SC_EEEEEEEvNS4_8identityES14_S1E_vS1F_EENS_8epilogue10collective18CollectiveEpilogueINS1H_23Sm100TmaWarpSpecializedILi4ELi2ELi64ELb0ELb0EEEJNS5_IJNSA_ILi128EEESF_SG_EEENS5_IJNSW_IS1M_SC_EENSW_ISG_SC_EEEEESI_SJ_SI_SJ_NS1H_6fusion15FusionCallbacksIS1L_NS1R_13LinCombEltActINS1H_6thread4ReLuESI_fSI_fLNS_15FloatRoundStyleE2EEES1N_S1Q_JEEENS4_5SM1004TMEM4LOAD26SM100_TMEM_LOAD_32dp32b64xENS4_13SM90_TMA_LOADES1E_NS4_39AutoVectorizingCopyWithAssumedAlignmentILi128EEENS4_14SM90_TMA_STOREES1E_S25_S25_EEEvvEEEEvNT_6ParamsE:
        .type           _ZN7cutlass13device_kernelINS_4gemm6kernel13GemmUniversalIN4cute5tupleIJiiiiEEENS1_10collective13CollectiveMmaINS1_35MainloopSm100TmaUmmaWarpSpecializedILi11ELi2ELi2ENS5_IJNS4_1CILi2EEENSA_ILi1EEESC_EEEEENS5_IJNSA_ILi256EEESF_NSA_ILi64EEEEEENS_12float_e4m3_tENS5_IJlSC_lEEESI_SJ_NS4_8TiledMMAINS4_8MMA_AtomIJNS4_10MMA_TraitsINS4_25SM100_MMA_F8F6F4_2x1SM_SSEJSI_SI_fSF_SF_NS4_17integral_constantINS4_4UMMA5MajorELSQ_0EEESR_NSO_INSP_7ScaleInELSS_0EEEST_EEEEEENS4_6LayoutINS5_IJSC_SC_SC_EEENS5_IJNSA_ILi0EEESY_SY_EEEEENS5_IJNS4_10UnderscoreES11_S11_EEEEENS4_18SM100_TMA_2SM_LOADENS4_14ComposedLayoutINS4_7SwizzleILi2ELi4ELi3EEENS4_18smem_ptr_flag_bitsILi8EEENSW_INS5_IJNSA_ILi8EEESG_EEENS5_IJSG_SC_EEEEEEEvNS4_8identityES14_S1E_vS1F_EENS_8epilogue10collective18CollectiveEpilogueINS1H_23Sm100TmaWarpSpecializedILi4ELi2ELi64ELb0ELb0EEEJNS5_IJNSA_ILi128EEESF_SG_EEENS5_IJNSW_IS1M_SC_EENSW_ISG_SC_EEEEESI_SJ_SI_SJ_NS1H_6fusion15FusionCallbacksIS1L_NS1R_13LinCombEltActINS1H_6thread4ReLuESI_fSI_fLNS_15FloatRoundStyleE2EEES1N_S1Q_JEEENS4_5SM1004TMEM4LOAD26SM100_TMEM_LOAD_32dp32b64xENS4_13SM90_TMA_LOADES1E_NS4_39AutoVectorizingCopyWithAssumedAlignmentILi128EEENS4_14SM90_TMA_STOREES1E_S25_S25_EEEvvEEEEvNT_6ParamsE,@function
        .size           _ZN7cutlass13device_kernelINS_4gemm6kernel13GemmUniversalIN4cute5tupleIJiiiiEEENS1_10collective13CollectiveMmaINS1_35MainloopSm100TmaUmmaWarpSpecializedILi11ELi2ELi2ENS5_IJNS4_1CILi2EEENSA_ILi1EEESC_EEEEENS5_IJNSA_ILi256EEESF_NSA_ILi64EEEEEENS_12float_e4m3_tENS5_IJlSC_lEEESI_SJ_NS4_8TiledMMAINS4_8MMA_AtomIJNS4_10MMA_TraitsINS4_25SM100_MMA_F8F6F4_2x1SM_SSEJSI_SI_fSF_SF_NS4_17integral_constantINS4_4UMMA5MajorELSQ_0EEESR_NSO_INSP_7ScaleInELSS_0EEEST_EEEEEENS4_6LayoutINS5_IJSC_SC_SC_EEENS5_IJNSA_ILi0EEESY_SY_EEEEENS5_IJNS4_10UnderscoreES11_S11_EEEEENS4_18SM100_TMA_2SM_LOADENS4_14ComposedLayoutINS4_7SwizzleILi2ELi4ELi3EEENS4_18smem_ptr_flag_bitsILi8EEENSW_INS5_IJNSA_ILi8EEESG_EEENS5_IJSG_SC_EEEEEEEvNS4_8identityES14_S1E_vS1F_EENS_8epilogue10collective18CollectiveEpilogueINS1H_23Sm100TmaWarpSpecializedILi4ELi2ELi64ELb0ELb0EEEJNS5_IJNSA_ILi128EEESF_SG_EEENS5_IJNSW_IS1M_SC_EENSW_ISG_SC_EEEEESI_SJ_SI_SJ_NS1H_6fusion15FusionCallbacksIS1L_NS1R_13LinCombEltActINS1H_6thread4ReLuESI_fSI_fLNS_15FloatRoundStyleE2EEES1N_S1Q_JEEENS4_5SM1004TMEM4LOAD26SM100_TMEM_LOAD_32dp32b64xENS4_13SM90_TMA_LOADES1E_NS4_39AutoVectorizingCopyWithAssumedAlignmentILi128EEENS4_14SM90_TMA_STOREES1E_S25_S25_EEEvvEEEEvNT_6ParamsE,(.L_x_211 - _ZN7cutlass13device_kernelINS_4gemm6kernel13GemmUniversalIN4cute5tupleIJiiiiEEENS1_10collective13CollectiveMmaINS1_35MainloopSm100TmaUmmaWarpSpecializedILi11ELi2ELi2ENS5_IJNS4_1CILi2EEENSA_ILi1EEESC_EEEEENS5_IJNSA_ILi256EEESF_NSA_ILi64EEEEEENS_12float_e4m3_tENS5_IJlSC_lEEESI_SJ_NS4_8TiledMMAINS4_8MMA_AtomIJNS4_10MMA_TraitsINS4_25SM100_MMA_F8F6F4_2x1SM_SSEJSI_SI_fSF_SF_NS4_17integral_constantINS4_4UMMA5MajorELSQ_0EEESR_NSO_INSP_7ScaleInELSS_0EEEST_EEEEEENS4_6LayoutINS5_IJSC_SC_SC_EEENS5_IJNSA_ILi0EEESY_SY_EEEEENS5_IJNS4_10UnderscoreES11_S11_EEEEENS4_18SM100_TMA_2SM_LOADENS4_14ComposedLayoutINS4_7SwizzleILi2ELi4ELi3EEENS4_18smem_ptr_flag_bitsILi8EEENSW_INS5_IJNSA_ILi8EEESG_EEENS5_IJSG_SC_EEEEEEEvNS4_8identityES14_S1E_vS1F_EENS_8epilogue10collective18CollectiveEpilogueINS1H_23Sm100TmaWarpSpecializedILi4ELi2ELi64ELb0ELb0EEEJNS5_IJNSA_ILi128EEESF_SG_EEENS5_IJNSW_IS1M_SC_EENSW_ISG_SC_EEEEESI_SJ_SI_SJ_NS1H_6fusion15FusionCallbacksIS1L_NS1R_13LinCombEltActINS1H_6thread4ReLuESI_fSI_fLNS_15FloatRoundStyleE2EEES1N_S1Q_JEEENS4_5SM1004TMEM4LOAD26SM100_TMEM_LOAD_32dp32b64xENS4_13SM90_TMA_LOADES1E_NS4_39AutoVectorizingCopyWithAssumedAlignmentILi128EEENS4_14SM90_TMA_STOREES1E_S25_S25_EEEvvEEEEvNT_6ParamsE)
        .other          _ZN7cutlass13device_kernelINS_4gemm6kernel13GemmUniversalIN4cute5tupleIJiiiiEEENS1_10collective13CollectiveMmaINS1_35MainloopSm100TmaUmmaWarpSpecializedILi11ELi2ELi2ENS5_IJNS4_1CILi2EEENSA_ILi1EEESC_EEEEENS5_IJNSA_ILi256EEESF_NSA_ILi64EEEEEENS_12float_e4m3_tENS5_IJlSC_lEEESI_SJ_NS4_8TiledMMAINS4_8MMA_AtomIJNS4_10MMA_TraitsINS4_25SM100_MMA_F8F6F4_2x1SM_SSEJSI_SI_fSF_SF_NS4_17integral_constantINS4_4UMMA5MajorELSQ_0EEESR_NSO_INSP_7ScaleInELSS_0EEEST_EEEEEENS4_6LayoutINS5_IJSC_SC_SC_EEENS5_IJNSA_ILi0EEESY_SY_EEEEENS5_IJNS4_10UnderscoreES11_S11_EEEEENS4_18SM100_TMA_2SM_LOADENS4_14ComposedLayoutINS4_7SwizzleILi2ELi4ELi3EEENS4_18smem_ptr_flag_bitsILi8EEENSW_INS5_IJNSA_ILi8EEESG_EEENS5_IJSG_SC_EEEEEEEvNS4_8identityES14_S1E_vS1F_EENS_8epilogue10collective18CollectiveEpilogueINS1H_23Sm100TmaWarpSpecializedILi4ELi2ELi64ELb0ELb0EEEJNS5_IJNSA_ILi128EEESF_SG_EEENS5_IJNSW_IS1M_SC_EENSW_ISG_SC_EEEEESI_SJ_SI_SJ_NS1H_6fusion15FusionCallbacksIS1L_NS1R_13LinCombEltActINS1H_6thread4ReLuESI_fSI_fLNS_15FloatRoundStyleE2EEES1N_S1Q_JEEENS4_5SM1004TMEM4LOAD26SM100_TMEM_LOAD_32dp32b64xENS4_13SM90_TMA_LOADES1E_NS4_39AutoVectorizingCopyWithAssumedAlignmentILi128EEENS4_14SM90_TMA_STOREES1E_S25_S25_EEEvvEEEEvNT_6ParamsE,@"STO_CUDA_ENTRY STV_DEFAULT"
_ZN7cutlass13device_kernelINS_4gemm6kernel13GemmUniversalIN4cute5tupleIJiiiiEEENS1_10collective13CollectiveMmaINS1_35MainloopSm100TmaUmmaWarpSpecializedILi11ELi2ELi2ENS5_IJNS4_1CILi2EEENSA_ILi1EEESC_EEEEENS5_IJNSA_ILi256EEESF_NSA_ILi64EEEEEENS_12float_e4m3_tENS5_IJlSC_lEEESI_SJ_NS4_8TiledMMAINS4_8MMA_AtomIJNS4_10MMA_TraitsINS4_25SM100_MMA_F8F6F4_2x1SM_SSEJSI_SI_fSF_SF_NS4_17integral_constantINS4_4UMMA5MajorELSQ_0EEESR_NSO_INSP_7ScaleInELSS_0EEEST_EEEEEENS4_6LayoutINS5_IJSC_SC_SC_EEENS5_IJNSA_ILi0EEESY_SY_EEEEENS5_IJNS4_10UnderscoreES11_S11_EEEEENS4_18SM100_TMA_2SM_LOADENS4_14ComposedLayoutINS4_7SwizzleILi2ELi4ELi3EEENS4_18smem_ptr_flag_bitsILi8EEENSW_INS5_IJNSA_ILi8EEESG_EEENS5_IJSG_SC_EEEEEEEvNS4_8identityES14_S1E_vS1F_EENS_8epilogue10collective18CollectiveEpilogueINS1H_23Sm100TmaWarpSpecializedILi4ELi2ELi64ELb0ELb0EEEJNS5_IJNSA_ILi128EEESF_SG_EEENS5_IJNSW_IS1M_SC_EENSW_ISG_SC_EEEEESI_SJ_SI_SJ_NS1H_6fusion15FusionCallbacksIS1L_NS1R_13LinCombEltActINS1H_6thread4ReLuESI_fSI_fLNS_15FloatRoundStyleE2EEES1N_S1Q_JEEENS4_5SM1004TMEM4LOAD26SM100_TMEM_LOAD_32dp32b64xENS4_13SM90_TMA_LOADES1E_NS4_39AutoVectorizingCopyWithAssumedAlignmentILi128EEENS4_14SM90_TMA_STOREES1E_S25_S25_EEEvvEEEEvNT_6ParamsE:
[----:B------:R-:W1:Y:S01]  /*0000*/  LDC R1, c[0x0][0x37c] ;  /* 0x0000df00ff017b82 */ /* 0x000e620000000800 */
[----:B------:R-:W2:Y:S01]  /*0010*/  S2R R189, SR_TID.X ;  /* 0x0000000000bd7919 */ /* 0x000ea20000002100 */
[----:B------:R-:W3:Y:S06]  /*0020*/  LDCU.64 UR8, c[0x0][0x890] ;  /* 0x00011200ff0877ac */ /* 0x000eec0008000a00 */
[----:B------:R-:W4:Y:S01]  /*0030*/  S2UR UR37, SR_CgaCtaId ;  /* 0x00000000002579c3 */ /* 0x000f220000008800 */
[----:B------:R-:W-:Y:S02]  /*0040*/  PRMT R175, RZ, 0x7610, R175 ;  /* 0x00007610ffaf7816 */ /* 0x000fe400000000af */
[----:B------:R-:W-:Y:S01]  /*0050*/  ELECT P0, URZ, PT ;  /* 0x0000000000ff782f */ /* 0x000fe20003800000 */
[----:B------:R-:W1:Y:S01]  /*0060*/  LDCU.64 UR44, c[0x0][0x358] ;  /* 0x00006b00ff2c77ac */ /* 0x000e620008000a00 */
[----:B---3--:R-:W-:-:S04]  /*0070*/  UISETP.NE.U32.AND UP2, UPT, UR8, URZ, UPT ;  /* 0x000000ff0800728c */ /* 0x008fc8000bf45070 */
[----:B------:R-:W-:Y:S02]  /*0080*/  UISETP.NE.AND.EX UP2, UPT, UR9, URZ, UPT, UP2 ;  /* 0x000000ff0900728c */ /* 0x000fe4000bf45320 */
[----:B----4-:R-:W-:Y:S02]  /*0090*/  ULOP3.LUT UR5, UR37, 0x1, URZ, 0xc0, !UPT ;  /* 0x0000000125057892 */ /* 0x010fe4000f8ec0ff */
[----:B------:R-:W-:Y:S01]  /*00a0*/  ULOP3.LUT UR4, UR37, 0x1, URZ, 0x3c, !UPT ;  /* 0x0000000125047892 */ /* 0x000fe2000f8e3cff */
[----:B--2---:R-:W-:-:S05]  /*00b0*/  SHF.R.U32.HI R177, RZ, 0x5, R189 ;  /* 0x00000005ffb17819 */ /* 0x004fca00000116bd */
[----:B------:R-:W2:Y:S02]  /*00c0*/  SHFL.IDX PT, R0, R177, RZ, 0x1f ;  /* 0x00001fffb1007589 */ /* 0x000ea400000e0000 */
[----:B--2---:R-:W-:Y:S01]  /*00d0*/  R2UR UR10, R0 ;  /* 0x00000000000a72ca */ /* 0x004fe200000e0000 */
[----:B-1----:R-:W-:Y:S05]  /*00e0*/  BRA.U UP2, `(.L_x_0) ;  /* 0x00000001022c7547 */ /* 0x002fea000b800000 */
[----:B------:R-:W1:Y:S02]  /*00f0*/  LDCU.64 UR6, c[0x0][0x888] ;  /* 0x00011100ff0677ac */ /* 0x000e640008000a00 */
[----:B-1----:R-:W-:-:S04]  /*0100*/  UISETP.NE.U32.AND UP0, UPT, UR6, URZ, UPT ;  /* 0x000000ff0600728c */ /* 0x002fc8000bf05070 */
[----:B------:R-:W-:-:S09]  /*0110*/  UISETP.NE.AND.EX UP0, UPT, UR7, URZ, UPT, UP0 ;  /* 0x000000ff0700728c */ /* 0x000fd2000bf05300 */
[----:B------:R-:W-:Y:S05]  /*0120*/  BRA.U !UP0, `(.L_x_1) ;  /* 0x0000000108107547 */ /* 0x000fea000b800000 */
[----:B------:R-:W1:Y:S02]  /*0130*/  LDC.64 R2, c[0x0][0x888] ;  /* 0x00022200ff027b82 */ /* 0x000e640000000a00 */
[----:B-1----:R1:W5:Y:S01]  /*0140*/  LDG.E R81, desc[UR44][R2.64] ;  /* 0x0000002c02517981 */ /* 0x002362000c1e1900 */
[----:B------:R-:W-:Y:S01]  /*0150*/  HFMA2 R175, -RZ, RZ, 0, 5.9604644775390625e-08 ;  /* 0x00000001ffaf7431 */ /* 0x000fe200000001ff */
[----:B------:R-:W-:Y:S05]  /*0160*/  BRA `(.L_x_0) ;  /* 0x00000000000c7947 */ /* 0x000fea0003800000 */
.L_x_1:
[----:B------:R-:W1:Y:S01]  /*0170*/  LDCU UR6, c[0x0][0x880] ;  /* 0x00011000ff0677ac */ /* 0x000e620008000800 */
[----:B------:R-:W-:Y:S01]  /*0180*/  HFMA2 R175, -RZ, RZ, 0, 5.9604644775390625e-08 ;  /* 0x00000001ffaf7431 */ /* 0x000fe200000001ff */
[----:B-1----:R-:W-:-:S07]  /*0190*/  MOV R81, UR6 ;  /* 0x0000000600517c02 */ /* 0x002fce0008000f00 */
.L_x_0:
[----:B------:R-:W2:Y:S02]  /*01a0*/  LDCU.64 UR6, c[0x0][0x8b0] ;  /* 0x00011600ff0677ac */ /* 0x000ea40008000a00 */
[----:B--2---:R-:W-:-:S04]  /*01b0*/  UISETP.NE.U32.AND UP0, UPT, UR6, URZ, UPT ;  /* 0x000000ff0600728c */ /* 0x004fc8000bf05070 */
[----:B------:R-:W-:-:S09]  /*01c0*/  UISETP.NE.AND.EX UP0, UPT, UR7, URZ, UPT, UP0 ;  /* 0x000000ff0700728c */ /* 0x000fd2000bf05300 */
[----:B------:R-:W-:Y:S05]  /*01d0*/  BRA.U UP0, `(.L_x_2) ;  /* 0x0000000100247547 */ /* 0x000fea000b800000 */
[----:B------:R-:W2:Y:S02]  /*01e0*/  LDCU.64 UR6, c[0x0][0x8a8] ;  /* 0x00011500ff0677ac */ /* 0x000ea40008000a00 */
[----:B--2---:R-:W-:-:S04]  /*01f0*/  UISETP.NE.U32.AND UP0, UPT, UR6, URZ, UPT ;  /* 0x000000ff0600728c */ /* 0x004fc8000bf05070 */
[----:B------:R-:W-:-:S09]  /*0200*/  UISETP.NE.AND.EX UP0, UPT, UR7, URZ, UPT, UP0 ;  /* 0x000000ff0700728c */ /* 0x000fd2000bf05300 */
[----:B------:R-:W-:Y:S05]  /*0210*/  BRA.U !UP0, `(.L_x_3) ;  /* 0x00000001080c7547 */ /* 0x000fea000b800000 */
[----:B------:R-:W2:Y:S02]  /*0220*/  LDC.64 R78, c[0x0][0x8a8] ;  /* 0x00022a00ff4e7b82 */ /* 0x000ea40000000a00 */
[----:B--2---:R2:W5:Y:S01]  /*0230*/  LDG.E R78, desc[UR44][R78.64] ;  /* 0x0000002c4e4e7981 */ /* 0x004562000c1e1900 */
[----:B------:R-:W-:Y:S05]  /*0240*/  BRA `(.L_x_2) ;  /* 0x0000000000087947 */ /* 0x000fea0003800000 */
.L_x_3:
[----:B------:R-:W2:Y:S02]  /*0250*/  LDCU UR6, c[0x0][0x8a0] ;  /* 0x00011400ff0677ac */ /* 0x000ea40008000800 */
[----:B--2---:R-:W-:Y:S02]  /*0260*/  MOV R78, UR6 ;  /* 0x00000006004e7c02 */ /* 0x004fe40008000f00 */
.L_x_2:
[----:B------:R-:W-:Y:S01]  /*0270*/  IMAD.U32 R0, RZ, RZ, UR10 ;  /* 0x0000000aff007e24 */ /* 0x000fe2000f8e00ff */
[----:B------:R-:W-:Y:S04]  /*0280*/  BSSY.RECONVERGENT B0, `(.L_x_4) ;  /* 0x000000c000007945 */ /* 0x000fe80003800200 */
[C---:B------:R-:W-:Y:S02]  /*0290*/  ISETP.NE.OR P2, PT, R0.reuse, 0x1, !P0 ;  /* 0x000000010000780c */ /* 0x040fe40004745670 */
[----:B------:R-:W-:-:S11]  /*02a0*/  ISETP.NE.OR P1, PT, R0, 0x3, !P0 ;  /* 0x000000030000780c */ /* 0x000fd60004725670 */
[----:B------:R-:W-:Y:S05]  /*02b0*/  @P2 BRA `(.L_x_5) ;  /* 0x0000000000202947 */ /* 0x000fea0003800000 */
[----:B------:R-:W3:Y:S02]  /*02c0*/  LDCU.64 UR6, c[0x0][0x348] ;  /* 0x00006900ff0677ac */ /* 0x000ee40008000a00 */
[----:B---3--:R-:W-:Y:S02]  /*02d0*/  UIADD3 UR12, UP1, UPT, UR6, 0x80, URZ ;  /* 0x00000080060c7890 */ /* 0x008fe4000ff3e0ff */
[----:B------:R-:W-:Y:S02]  /*02e0*/  UIADD3 UR6, UP0, UPT, UR6, 0x180, URZ ;  /* 0x0000018006067890 */ /* 0x000fe4000ff1e0ff */
[----:B------:R-:W-:Y:S02]  /*02f0*/  UIADD3.X UR13, UPT, UPT, URZ, UR7, URZ, UP1, !UPT ;  /* 0x00000007ff0d7290 */ /* 0x000fe40008ffe4ff */
[----:B------:R-:W-:-:S07]  /*0300*/  UIADD3.X UR7, UPT, UPT, URZ, UR7, URZ, UP0, !UPT ;  /* 0x00000007ff077290 */ /* 0x000fce00087fe4ff */
[----:B------:R3:W-:Y:S02]  /*0310*/  UTMACCTL.PF [UR12] ;  /* 0x000000000c0079b9 */ /* 0x0007e40008040000 */
[----:B------:R3:W-:Y:S02]  /*0320*/  UTMACCTL.PF [UR6] ;  /* 0x00000000060079b9 */ /* 0x0007e40008040000 */
[----:B---3--:R-:W-:Y:S01]  /*0330*/  NOP ;  /* 0x0000000000007918 */ /* 0x008fe20000000000 */
.L_x_5:
[----:B------:R-:W-:Y:S05]  /*0340*/  BSYNC.RECONVERGENT B0 ;  /* 0x0000000000007941 */ /* 0x000fea0003800200 */
.L_x_4:
[----:B------:R-:W-:Y:S04]  /*0350*/  BSSY.RECONVERGENT B0, `(.L_x_6) ;  /* 0x000000a000007945 */ /* 0x000fe80003800200 */
        /* <DEDUP_REMOVED lines=9> */
.L_x_7:
[----:B------:R-:W-:Y:S05]  /*03f0*/  BSYNC.RECONVERGENT B0 ;  /* 0x0000000000007941 */ /* 0x000fea0003800200 */
.L_x_6:
[----:B------:R-:W3:Y:S01]  /*0400*/  LDCU.64 UR6, c[0x0][0x888] ;  /* 0x00011100ff0677ac */ /* 0x000ee20008000a00 */
[----:B------:R-:W-:Y:S02]  /*0410*/  UISETP.EQ.U32.AND UP1, UPT, UR8, URZ, UPT ;  /* 0x000000ff0800728c */ /* 0x000fe4000bf22070 */
[----:B------:R-:W-:Y:S02]  /*0420*/  UPLOP3.LUT UP5, UPT, UPT, UPT, UPT, 0x40, 0x4 ;  /* 0x000000000004789c */ /* 0x000fe40003fae870 */
[----:B---3--:R-:W-:-:S04]  /*0430*/  UISETP.NE.U32.AND UP0, UPT, UR6, URZ, UPT ;  /* 0x000000ff0600728c */ /* 0x008fc8000bf05070 */
[----:B------:R-:W-:-:S04]  /*0440*/  UISETP.NE.AND.EX UP0, UPT, UR7, URZ, UPT, UP0 ;  /* 0x000000ff0700728c */ /* 0x000fc8000bf05300 */
[----:B------:R-:W-:-:S04]  /*0450*/  UISETP.EQ.OR.EX UP3, UPT, UR9, URZ, !UP0, UP1 ;  /* 0x000000ff0900728c */ /* 0x000fc8000c762710 */
[----:B------:R-:W-:-:S05]  /*0460*/  UP2UR UR48, UPR, URZ, 0x8 ;  /* 0x00000008ff307883 */ /* 0x000fca0008000000 */
[----:B------:R-:W-:Y:S07]  /*0470*/  BRA.U !UP3, `(.L_x_8) ;  /* 0x000000010b147547 */ /* 0x000fee000b800000 */
[----:B------:R-:W-:Y:S01]  /*0480*/  PLOP3.LUT P2, PT, PT, PT, UP2, 0x80, 0x8 ;  /* 0x000000000008781c */ /* 0x000fe20003f4f028 */
[----:B------:R-:W-:-:S12]  /*0490*/  UPLOP3.LUT UP5, UPT, UPT, UPT, UP0, 0x40, 0x4 ;  /* 0x000000000004789c */ /* 0x000fd80003fae800 */
[----:B-----5:R-:W-:-:S13]  /*04a0*/  @!P2 FSETP.EQ.AND P1, PT, R81, RZ, PT ;  /* 0x000000ff5100a20b */ /* 0x020fda0003f22000 */
[----:B------:R-:W-:Y:S01]  /*04b0*/  @!P2 VOTEU.ANY UP1, P1 ;  /* 0x0000000000ffa886 */ /* 0x000fe20000820100 */
[----:B------:R-:W-:-:S11]  /*04c0*/  @!UP2 UPLOP3.LUT UP5, UPT, UPT, UPT, UP1, 0x80, 0x8 ;  /* 0x000000000008a89c */ /* 0x000fd60003faf010 */
.L_x_8:
[----:B------:R-:W3:Y:S01]  /*04d0*/  SHFL.IDX PT, R0, R177, RZ, 0x1f ;  /* 0x00001fffb1007589 */ /* 0x000ee200000e0000 */
[----:B------:R-:W-:-:S04]  /*04e0*/  UISETP.NE.AND UP1, UPT, UR10, 0x2, UPT ;  /* 0x000000020a00788c */ /* 0x000fc8000bf25270 */
[----:B------:R-:W-:Y:S02]  /*04f0*/  UISETP.EQ.AND UP2, UPT, UR5, URZ, !UP1 ;  /* 0x000000ff0500728c */ /* 0x000fe4000cf42270 */
[----:B------:R-:W-:-:S04]  /*0500*/  USEL UR6, URZ, 0x1, UP1 ;  /* 0x00000001ff067887 */ /* 0x000fc80008800000 */
[----:B------:R-:W-:Y:S02]  /*0510*/  PLOP3.LUT P5, PT, P0, PT, UP2, 0x80, 0x8 ;  /* 0x000000000008781c */ /* 0x000fe400007af028 */
[----:B---3--:R-:W-:-:S13]  /*0520*/  ISETP.NE.AND P1, PT, R0, RZ, PT ;  /* 0x000000ff0000720c */ /* 0x008fda0003f25270 */
[----:B------:R-:W-:Y:S05]  /*0530*/  @P1 BRA `(.L_x_9) ;  /* 0x0000000000881947 */ /* 0x000fea0003800000 */
[----:B------:R-:W-:Y:S01]  /*0540*/  ELECT P1, URZ, PT ;  /* 0x0000000000ff782f */ /* 0x000fe20003820000 */
[----:B------:R-:W-:-:S12]  /*0550*/  BSSY.RECONVERGENT B0, `(.L_x_9) ;  /* 0x0000020000007945 */ /* 0x000fd80003800200 */
[----:B------:R-:W-:Y:S05]  /*0560*/  @!P1 BRA `(.L_x_10) ;  /* 0x0000000000789947 */ /* 0x000fea0003800000 */
[----:B------:R-:W-:Y:S01]  /*0570*/  UMOV UR8, 0x400 ;  /* 0x0000040000087882 */ /* 0x000fe20000000000 */
[----:B------:R-:W-:Y:S01]  /*0580*/  UMOV UR7, 0x1 ;  /* 0x0000000100077882 */ /* 0x000fe20000000000 */
[----:B------:R-:W-:Y:S02]  /*0590*/  ULEA UR8, UR37, UR8, 0x18 ;  /* 0x0000000825087291 */ /* 0x000fe4000f8ec0ff */
[----:B------:R-:W-:-:S04]  /*05a0*/  UIADD3 UR12, UPT, UPT, -UR7, 0x100000, URZ ;  /* 0x00100000070c7890 */ /* 0x000fc8000fffe1ff */
[----:B------:R-:W-:Y:S02]  /*05b0*/  USHF.L.U32 UR13, UR12, 0xb, URZ ;  /* 0x0000000b0c0d7899 */ /* 0x000fe400080006ff */
[----:B------:R-:W-:Y:S01]  /*05c0*/  USHF.L.U32 UR12, UR12, 0x1, URZ ;  /* 0x000000010c0c7899 */ /* 0x000fe200080006ff */
[----:B------:R-:W3:Y:S11]  /*05d0*/  FENCE.VIEW.ASYNC.S ;  /* 0x00000000000073c6 */ /* 0x000ef60000000000 */
[----:B---3--:R3:W4:Y:S01]  /*05e0*/  SYNCS.EXCH.64 URZ, [UR8], UR12 ;  /* 0x0000000c08ff75b2 */ /* 0x0087220008000100 */
[----:B------:R3:W1:Y:S01]  /*05f0*/  SYNCS.EXCH.64 URZ, [UR8+0x58], UR12 ;  /* 0x0000580c08ff75b2 */ /* 0x0006620008000100 */
        /* <DEDUP_REMOVED lines=19> */
[----:B------:R3:W1:Y:S02]  /*0730*/  SYNCS.EXCH.64 URZ, [UR8+0xa8], UR12 ;  /* 0x0000a80c08ff75b2 */ /* 0x0006640008000100 */
[----:B---3--:R-:W-:Y:S01]  /*0740*/  NOP ;  /* 0x0000000000007918 */ /* 0x008fe20000000000 */
.L_x_10:
[----:B------:R-:W-:Y:S05]  /*0750*/  BSYNC.RECONVERGENT B0 ;  /* 0x0000000000007941 */ /* 0x000fea0003800200 */
.L_x_9:
[----:B------:R-:W3:Y:S01]  /*0760*/  SHFL.IDX PT, R0, R177, RZ, 0x1f ;  /* 0x00001fffb1007589 */ /* 0x000ee200000e0000 */
[----:B------:R-:W-:Y:S01]  /*0770*/  NOP ;  /* 0x0000000000007918 */ /* 0x000fe20000000000 */
[----:B---3--:R-:W-:-:S13]  /*0780*/  ISETP.NE.AND P1, PT, R0, 0x1, PT ;  /* 0x000000010000780c */ /* 0x008fda0003f25270 */
[----:B------:R-:W-:Y:S05]  /*0790*/  @P1 BRA `(.L_x_11) ;  /* 0x0000000000541947 */ /* 0x000fea0003800000 */
[----:B------:R-:W-:Y:S01]  /*07a0*/  UMOV UR9, 0x400 ;  /* 0x0000040000097882 */ /* 0x000fe20000000000 */
[----:B------:R-:W-:Y:S01]  /*07b0*/  UMOV UR8, 0x20 ;  /* 0x0000002000087882 */ /* 0x000fe20000000000 */
[----:B------:R-:W-:Y:S01]  /*07c0*/  UMOV UR7, 0x80 ;  /* 0x0000008000077882 */ /* 0x000fe20000000000 */
[----:B------:R-:W-:Y:S02]  /*07d0*/  ULEA UR9, UR37, UR9, 0x18 ;  /* 0x0000000925097291 */ /* 0x000fe4000f8ec0ff */
[----:B------:R-:W-:-:S04]  /*07e0*/  UIADD3 UR12, UPT, UPT, -UR8, 0x100000, URZ ;  /* 0x00100000080c7890 */ /* 0x000fc8000fffe1ff */
[----:B------:R-:W-:Y:S02]  /*07f0*/  USHF.L.U32 UR13, UR12, 0xb, URZ ;  /* 0x0000000b0c0d7899 */ /* 0x000fe400080006ff */
[----:B------:R-:W-:Y:S02]  /*0800*/  USHF.L.U32 UR12, UR12, 0x1, URZ ;  /* 0x000000010c0c7899 */ /* 0x000fe400080006ff */
[----:B------:R-:W-:-:S04]  /*0810*/  UIADD3 UR14, UPT, UPT, -UR7, 0x100000, URZ ;  /* 0x00100000070e7890 */ /* 0x000fc8000fffe1ff */
[----:B------:R-:W-:Y:S02]  /*0820*/  USHF.L.U32 UR15, UR14, 0xb, URZ ;  /* 0x0000000b0e0f7899 */ /* 0x000fe400080006ff */
[----:B------:R-:W-:Y:S01]  /*0830*/  USHF.L.U32 UR14, UR14, 0x1, URZ ;  /* 0x000000010e0e7899 */ /* 0x000fe200080006ff */
[----:B------:R-:W-:Y:S01]  /*0840*/  ELECT P1, URZ, PT ;  /* 0x0000000000ff782f */ /* 0x000fe20003820000 */
[----:B------:R-:W3:Y:S02]  /*0850*/  FENCE.VIEW.ASYNC.S ;  /* 0x00000000000073c6 */ /* 0x000ee40000000000 */
[----:B---3--:R3:W1:Y:S08]  /*0860*/  SYNCS.EXCH.64 URZ, [UR9+0xb0], UR12 ;  /* 0x0000b00c09ff75b2 */ /* 0x0086700008000100 */
[----:B------:R3:W1:Y:S01]  /*0870*/  SYNCS.EXCH.64 URZ, [UR9+0xd0], UR14 ;  /* 0x0000d00e09ff75b2 */ /* 0x0006620008000100 */
[----:B------:R3:W1:Y:S01]  /*0880*/  SYNCS.EXCH.64 URZ, [UR9+0xb8], UR12 ;  /* 0x0000b80c09ff75b2 */ /* 0x0006620008000100 */
[----:B------:R3:W1:Y:S01]  /*0890*/  SYNCS.EXCH.64 URZ, [UR9+0xd8], UR14 ;  /* 0x0000d80e09ff75b2 */ /* 0x0006620008000100 */
[----:B------:R3:W1:Y:S01]  /*08a0*/  SYNCS.EXCH.64 URZ, [UR9+0xc0], UR12 ;  /* 0x0000c00c09ff75b2 */ /* 0x0006620008000100 */
[----:B------:R3:W1:Y:S01]  /*08b0*/  SYNCS.EXCH.64 URZ, [UR9+0xe0], UR14 ;  /* 0x0000e00e09ff75b2 */ /* 0x0006620008000100 */
[----:B------:R3:W1:Y:S01]  /*08c0*/  SYNCS.EXCH.64 URZ, [UR9+0xc8], UR12 ;  /* 0x0000c80c09ff75b2 */ /* 0x0006620008000100 */
[----:B------:R3:W1:Y:S01]  /*08d0*/  SYNCS.EXCH.64 URZ, [UR9+0xe8], UR14 ;  /* 0x0000e80e09ff75b2 */ /* 0x0006620008000100 */
[----:B------:R-:W-:Y:S01]  /*08e0*/  NOP ;  /* 0x0000000000007918 */ /* 0x000fe20000000000 */
.L_x_11:
[----:B------:R-:W2:Y:S01]  /*08f0*/  SHFL.IDX PT, R0, R177, RZ, 0x1f ;  /* 0x00001fffb1007589 */ /* 0x000ea200000e0000 */
[----:B------:R-:W-:Y:S01]  /*0900*/  NOP ;  /* 0x0000000000007918 */ /* 0x000fe20000000000 */
[----:B--2---:R-:W-:-:S13]  /*0910*/  ISETP.NE.AND P1, PT, R0, 0x3, PT ;  /* 0x000000030000780c */ /* 0x004fda0003f25270 */
[----:B------:R-:W-:Y:S05]  /*0920*/  @P1 BRA `(.L_x_12) ;  /* 0x00000000002c1947 */ /* 0x000fea0003800000 */
[----:B------:R-:W-:Y:S01]  /*0930*/  UMOV UR8, 0x400 ;  /* 0x0000040000087882 */ /* 0x000fe20000000000 */
[----:B------:R-:W-:Y:S01]  /*0940*/  UMOV UR7, 0x20 ;  /* 0x0000002000077882 */ /* 0x000fe20000000000 */
[----:B------:R-:W-:Y:S02]  /*0950*/  ULEA UR8, UR37, UR8, 0x18 ;  /* 0x0000000825087291 */ /* 0x000fe4000f8ec0ff */
[----:B---3--:R-:W-:-:S04]  /*0960*/  UIADD3 UR12, UPT, UPT, -UR7, 0x100000, URZ ;  /* 0x00100000070c7890 */ /* 0x008fc8000fffe1ff */
[----:B------:R-:W-:Y:S02]  /*0970*/  USHF.L.U32 UR13, UR12, 0xb, URZ ;  /* 0x0000000b0c0d7899 */ /* 0x000fe400080006ff */
[----:B------:R-:W-:Y:S01]  /*0980*/  USHF.L.U32 UR12, UR12, 0x1, URZ ;  /* 0x000000010c0c7899 */ /* 0x000fe200080006ff */
[----:B------:R-:W-:Y:S01]  /*0990*/  ELECT P1, URZ, PT ;  /* 0x0000000000ff782f */ /* 0x000fe20003820000 */
[----:B------:R-:W2:Y:S10]  /*09a0*/  FENCE.VIEW.ASYNC.S ;  /* 0x00000000000073c6 */ /* 0x000eb40000000000 */
[----:B--2---:R2:W3:Y:S01]  /*09b0*/  SYNCS.EXCH.64 URZ, [UR8+0xf0], UR12 ;  /* 0x0000f00c08ff75b2 */ /* 0x0044e20008000100 */
[----:B------:R2:W1:Y:S01]  /*09c0*/  SYNCS.EXCH.64 URZ, [UR8+0xf8], UR12 ;  /* 0x0000f80c08ff75b2 */ /* 0x0004620008000100 */
[----:B------:R-:W-:Y:S01]  /*09d0*/  NOP ;  /* 0x0000000000007918 */ /* 0x000fe20000000000 */
.L_x_12:
[----:B------:R-:W4:Y:S01]  /*09e0*/  SHFL.IDX PT, R0, R177, RZ, 0x1f ;  /* 0x00001fffb1007589 */ /* 0x000f2200000e0000 */
[----:B------:R-:W-:Y:S01]  /*09f0*/  NOP ;  /* 0x0000000000007918 */ /* 0x000fe20000000000 */
[----:B----4-:R-:W-:-:S13]  /*0a00*/  ISETP.NE.AND P1, PT, R0, 0x4, PT ;  /* 0x000000040000780c */ /* 0x010fda0003f25270 */
[----:B------:R-:W-:Y:S05]  /*0a10*/  @P1 BRA `(.L_x_13) ;  /* 0x0000000000481947 */ /* 0x000fea0003800000 */
[----:B---3--:R-:W-:Y:S01]  /*0a20*/  UMOV UR9, 0x1a0 ;  /* 0x000001a000097882 */ /* 0x008fe20000000000 */
[----:B--2---:R-:W-:Y:S01]  /*0a30*/  UMOV UR8, 0x400 ;  /* 0x0000040000087882 */ /* 0x004fe20000000000 */
[----:B------:R-:W-:Y:S01]  /*0a40*/  USEL UR9, UR9, 0x1e0, UP5 ;  /* 0x000001e009097887 */ /* 0x000fe2000a800000 */
        /* <DEDUP_REMOVED lines=9> */
[----:B------:R-:W2:Y:S02]  /*0ae0*/  FENCE.VIEW.ASYNC.S ;  /* 0x00000000000073c6 */ /* 0x000ea40000000000 */
[----:B--2---:R4:W2:Y:S08]  /*0af0*/  SYNCS.EXCH.64 URZ, [UR8+0x100], UR12 ;  /* 0x0001000c08ff75b2 */ /* 0x0048b00008000100 */
[----:B------:R4:W3:Y:S01]  /*0b00*/  SYNCS.EXCH.64 URZ, [UR8+0x110], UR14 ;  /* 0x0001100e08ff75b2 */ /* 0x0008e20008000100 */
[----:B------:R4:W1:Y:S01]  /*0b10*/  SYNCS.EXCH.64 URZ, [UR8+0x108], UR12 ;  /* 0x0001080c08ff75b2 */ /* 0x0008620008000100 */
[----:B------:R4:W1:Y:S02]  /*0b20*/  SYNCS.EXCH.64 URZ, [UR8+0x118], UR14 ;  /* 0x0001180e08ff75b2 */ /* 0x0008640008000100 */
[----:B----4-:R-:W-:Y:S01]  /*0b30*/  NOP ;  /* 0x0000000000007918 */ /* 0x010fe20000000000 */
.L_x_13:
[----:B------:R-:W4:Y:S01]  /*0b40*/  SHFL.IDX PT, R0, R177, RZ, 0x1f ;  /* 0x00001fffb1007589 */ /* 0x000f2200000e0000 */
[----:B------:R-:W-:Y:S01]  /*0b50*/  NOP ;  /* 0x0000000000007918 */ /* 0x000fe20000000000 */
[----:B----4-:R-:W-:-:S13]  /*0b60*/  ISETP.NE.AND P1, PT, R0, 0x5, PT ;  /* 0x000000050000780c */ /* 0x010fda0003f25270 */
[----:B------:R-:W-:Y:S05]  /*0b70*/  @P1 BRA `(.L_x_14) ;  /* 0x0000000000441947 */ /* 0x000fea0003800000 */
[----:B---3--:R-:W-:Y:S01]  /*0b80*/  UMOV UR9, 0x400 ;  /* 0x0000040000097882 */ /* 0x008fe20000000000 */
[----:B--2---:R-:W-:Y:S01]  /*0b90*/  UMOV UR8, 0x1 ;  /* 0x0000000100087882 */ /* 0x004fe20000000000 */
        /* <DEDUP_REMOVED lines=15> */
.L_x_14:
[----:B------:R-:W4:Y:S01]  /*0c90*/  SHFL.IDX PT, R0, R177, RZ, 0x1f ;  /* 0x00001fffb1007589 */ /* 0x000f2200000e0000 */
[----:B------:R-:W-:Y:S01]  /*0ca0*/  ISETP.NE.OR P0, PT, RZ, UR10, !P0 ;  /* 0x0000000aff007c0c */ /* 0x000fe2000c705670 */
[----:B------:R-:W-:Y:S01]  /*0cb0*/  NOP ;  /* 0x0000000000007918 */ /* 0x000fe20000000000 */
[----:B----4-:R-:W-:-:S13]  /*0cc0*/  ISETP.NE.AND P1, PT, R0, 0x3, PT ;  /* 0x000000030000780c */ /* 0x010fda0003f25270 */
[----:B------:R-:W-:Y:S05]  /*0cd0*/  @P1 BRA `(.L_x_15) ;  /* 0x0000000000341947 */ /* 0x000fea0003800000 */
[----:B--2---:R-:W-:Y:S01]  /*0ce0*/  UMOV UR8, 0x400 ;  /* 0x0000040000087882 */ /* 0x004fe20000000000 */
[----:B------:R-:W-:Y:S01]  /*0cf0*/  UMOV UR7, 0x20 ;  /* 0x0000002000077882 */ /* 0x000fe20000000000 */
[----:B------:R-:W-:Y:S02]  /*0d00*/  ULEA UR8, UR37, UR8, 0x18 ;  /* 0x0000000825087291 */ /* 0x000fe4000f8ec0ff */
[----:B---3--:R-:W-:-:S04]  /*0d10*/  UIADD3 UR12, UPT, UPT, -UR7, 0x100000, URZ ;  /* 0x00100000070c7890 */ /* 0x008fc8000fffe1ff */
[----:B------:R-:W-:Y:S02]  /*0d20*/  USHF.L.U32 UR13, UR12, 0xb, URZ ;  /* 0x0000000b0c0d7899 */ /* 0x000fe400080006ff */
[----:B------:R-:W-:Y:S01]  /*0d30*/  USHF.L.U32 UR12, UR12, 0x1, URZ ;  /* 0x000000010c0c7899 */ /* 0x000fe200080006ff */
[----:B------:R-:W-:Y:S01]  /*0d40*/  ELECT P1, URZ, PT ;  /* 0x0000000000ff782f */ /* 0x000fe20003820000 */
[----:B------:R-:W2:Y:S10]  /*0d50*/  FENCE.VIEW.ASYNC.S ;  /* 0x00000000000073c6 */ /* 0x000eb40000000000 */
[----:B--2---:R4:W2:Y:S01]  /*0d60*/  SYNCS.EXCH.64 URZ, [UR8+0x140], UR12 ;  /* 0x0001400c08ff75b2 */ /* 0x0048a20008000100 */
[----:B------:R4:W3:Y:S01]  /*0d70*/  SYNCS.EXCH.64 URZ, [UR8+0x150], UR12 ;  /* 0x0001500c08ff75b2 */ /* 0x0008e20008000100 */
[----:B------:R4:W1:Y:S01]  /*0d80*/  SYNCS.EXCH.64 URZ, [UR8+0x148], UR12 ;  /* 0x0001480c08ff75b2 */ /* 0x0008620008000100 */
[----:B------:R4:W1:Y:S02]  /*0d90*/  SYNCS.EXCH.64 URZ, [UR8+0x158], UR12 ;  /* 0x0001580c08ff75b2 */ /* 0x0008640008000100 */
[----:B----4-:R-:W-:Y:S01]  /*0da0*/  NOP ;  /* 0x0000000000007918 */ /* 0x010fe20000000000 */
.L_x_15:
[----:B------:R-:W-:Y:S01]  /*0db0*/  VOTEU.ALL UP1, P0 ;  /* 0x0000000000ff7886 */ /* 0x000fe20000020000 */
[----:B--2---:R-:W2:Y:S01]  /*0dc0*/  LDCU UR8, c[0x0][0x36c] ;  /* 0x00006d80ff0877ac */ /* 0x004ea20008000800 */
[----:B------:R-:W-:Y:S01]  /*0dd0*/  NOP ;  /* 0x0000000000007918 */ /* 0x000fe20000000000 */
[----:B------:R-:W-:Y:S01]  /*0de0*/  LOP3.LUT R10, R189, 0x1f, RZ, 0xc0, !PT ;  /* 0x0000001fbd0a7812 */ /* 0x000fe200078ec0ff */
[----:B---3--:R-:W-:Y:S01]  /*0df0*/  UMOV UR12, 0x20 ;  /* 0x00000020000c7882 */ /* 0x008fe20000000000 */
[----:B------:R-:W-:Y:S01]  /*0e00*/  @!UP1 UMOV UR7, 0x400 ;  /* 0x0000040000079882 */ /* 0x000fe20000000000 */
[----:B------:R-:W-:-:S04]  /*0e10*/  @!UP1 UIADD3 UR12, UPT, UPT, -UR12, 0x100000, URZ ;  /* 0x001000000c0c9890 */ /* 0x000fc8000fffe1ff */
[----:B------:R-:W-:Y:S02]  /*0e20*/  @!UP1 USHF.L.U32 UR13, UR12, 0xb, URZ ;  /* 0x0000000b0c0d9899 */ /* 0x000fe400080006ff */
[----:B------:R-:W-:Y:S02]  /*0e30*/  @!UP1 USHF.L.U32 UR12, UR12, 0x1, URZ ;  /* 0x000000010c0c9899 */ /* 0x000fe400080006ff */
[----:B------:R-:W-:Y:S01]  /*0e40*/  @!UP1 ULEA UR7, UR37, UR7, 0x18 ;  /* 0x0000000725079291 */ /* 0x000fe2000f8ec0ff */
[----:B------:R-:W-:Y:S01]  /*0e50*/  VOTEU.ALL UP1, P0 ;  /* 0x0000000000ff7886 */ /* 0x000fe20000020000 */
[----:B------:R-:W-:Y:S01]  /*0e60*/  UISETP.NE.AND UP4, UPT, UR10, URZ, UPT ;  /* 0x000000ff0a00728c */ /* 0x000fe2000bf85270 */
[----:B------:R-:W3:Y:S09]  /*0e70*/  FENCE.VIEW.ASYNC.S ;  /* 0x00000000000073c6 */ /* 0x000ef20000000000 */
[----:B---3--:R3:W4:Y:S01]  /*0e80*/  @!UP1 SYNCS.EXCH.64 URZ, [UR7+0x160], UR12 ;  /* 0x0001600c07ff95b2 */ /* 0x0087220008000100 */
[----:B--2---:R-:W-:-:S09]  /*0e90*/  UISETP.EQ.U32.AND UP1, UPT, UR8, 0x1, UPT ;  /* 0x000000010800788c */ /* 0x004fd2000bf22070 */
[----:B------:R-:W-:Y:S05]  /*0ea0*/  BRA.U !UP1, `(.L_x_16) ;  /* 0x0000000109087547 */ /* 0x000fea000b800000 */
[----:B-1--4-:R-:W-:Y:S01]  /*0eb0*/  UCGABAR_ARV ;  /* 0x00000000000079c7 */ /* 0x012fe20008000000 */
[----:B------:R-:W-:Y:S05]  /*0ec0*/  BRA `(.L_x_17) ;  /* 0x0000000000047947 */ /* 0x000fea0003800000 */
.L_x_16:
[----:B-1--4-:R-:W-:Y:S01]  /*0ed0*/  NOP ;  /* 0x0000000000007918 */ /* 0x012fe20000000000 */
.L_x_17:
[----:B------:R-:W1:Y:S01]  /*0ee0*/  S2R R20, SR_CTAID.Y ;  /* 0x0000000000147919 */ /* 0x000e620000002600 */
[----:B------:R-:W-:-:S05]  /*0ef0*/  CS2R.32 R174, SR_CgaSize ;  /* 0x0000000000ae7805 */ /* 0x000fca0000008a00 */
[----:B------:R-:W-:-:S05]  /*0f00*/  IMAD R174, R174, -0xa0, RZ ;  /* 0xffffff60aeae7824 */ /* 0x000fca00078e02ff */
[----:B---3--:R-:W-:-:S14]  /*0f10*/  R2UR UR7, R174 ;  /* 0x00000000ae0772ca */ /* 0x008fdc00000e0000 */
[----:B------:R-:W2:Y:S01]  /*0f20*/  LDCU UR7, c[0x0][UR7+0x2b4] ;  /* 0x00005680070777ac */ /* 0x000ea20008000800 */
[----:B------:R-:W-:-:S05]  /*0f30*/  CS2R.32 R0, SR_CgaSize ;  /* 0x0000000000007805 */ /* 0x000fca0000008a00 */
[----:B------:R-:W-:-:S06]  /*0f40*/  IMAD R0, R0, -0xa0, RZ ;  /* 0xffffff6000007824 */ /* 0x000fcc00078e02ff */
[----:B------:R-:W3:Y:S01]  /*0f50*/  LDC R0, c[0x0][R0+0x2a4] ;  /* 0x0000a90000007b82 */ /* 0x000ee20000000800 */
[----:B------:R-:W-:Y:S01]  /*0f60*/  PRMT R8, RZ, 0x7610, R8 ;  /* 0x00007610ff087816 */ /* 0x000fe20000000008 */
[----:B------:R-:W4:Y:S01]  /*0f70*/  S2R R11, SR_CTAID.X ;  /* 0x00000000000b7919 */ /* 0x000f220000002500 */
[----:B------:R-:W-:-:S05]  /*0f80*/  CS2R.32 R174, SR_CgaSize ;  /* 0x0000000000ae7805 */ /* 0x000fca0000008a00 */
[----:B------:R-:W-:-:S05]  /*0f90*/  IMAD R174, R174, -0xa0, RZ ;  /* 0xffffff60aeae7824 */ /* 0x000fca00078e02ff */
[----:B------:R-:W-:-:S14]  /*0fa0*/  R2UR UR8, R174 ;  /* 0x00000000ae0872ca */ /* 0x000fdc00000e0000 */
[----:B------:R-:W3:Y:S01]  /*0fb0*/  LDCU UR8, c[0x0][UR8+0x2b0] ;  /* 0x00005600080877ac */ /* 0x000ee20008000800 */
[----:B------:R-:W-:Y:S01]  /*0fc0*/  UISETP.NE.AND UP2, UPT, UR10, 0x2, UPT ;  /* 0x000000020a00788c */ /* 0x000fe2000bf45270 */
[----:B------:R-:W2:Y:S01]  /*0fd0*/  LDC R9, c[0x0][0xb24] ;  /* 0x0002c900ff097b82 */ /* 0x000ea20000000800 */
[----:B------:R-:W-:-:S05]  /*0fe0*/  CS2R.32 R2, SR_CgaSize ;  /* 0x0000000000027805 */ /* 0x000fca0000008a00 */
[----:B------:R-:W-:-:S06]  /*0ff0*/  IMAD R2, R2, -0xa0, RZ ;  /* 0xffffff6002027824 */ /* 0x000fcc00078e02ff */
[----:B------:R-:W3:Y:S08]  /*1000*/  LDC R2, c[0x0][R2+0x2a0] ;  /* 0x0000a80002027b82 */ /* 0x000ef00000000800 */
[----:B------:R-:W3:Y:S01]  /*1010*/  LDC R72, c[0x0][0xb24] ;  /* 0x0002c900ff487b82 */ /* 0x000ee20000000800 */
[----:B-1----:R-:W-:-:S07]  /*1020*/  I2FP.F32.U32 R3, R20 ;  /* 0x0000001400037245 */ /* 0x002fce0000201000 */
[----:B------:R-:W1:Y:S01]  /*1030*/  S2UR UR36, SR_CTAID.Z ;  /* 0x00000000002479c3 */ /* 0x000e620000002700 */
[----:B--2---:R-:W-:Y:S01]  /*1040*/  ISETP.GE.AND P0, PT, R9, 0x1, PT ;  /* 0x000000010900780c */ /* 0x004fe20003f06270 */
[----:B----4-:R-:W-:Y:S01]  /*1050*/  IMAD.MOV.U32 R21, RZ, RZ, R11 ;  /* 0x000000ffff157224 */ /* 0x010fe200078e000b */
[----:B------:R-:W-:Y:S01]  /*1060*/  I2FP.F32.U32 R4, R11 ;  /* 0x0000000b00047245 */ /* 0x000fe20000201000 */
[----:B------:R-:W-:Y:S01]  /*1070*/  FMUL R3, R3, UR7 ;  /* 0x0000000703037c20 */ /* 0x000fe20008400000 */
[----:B------:R-:W2:Y:S03]  /*1080*/  LDCU UR7, c[0x0][0xb30] ;  /* 0x00016600ff0777ac */ /* 0x000ea60008000800 */
[----:B---3--:R-:W-:Y:S01]  /*1090*/  FMUL R4, R4, UR8 ;  /* 0x0000000804047c20 */ /* 0x008fe20008400000 */
[----:B------:R-:W3:Y:S08]  /*10a0*/  F2I.U32.TRUNC.NTZ R147, R3 ;  /* 0x0000000300937305 */ /* 0x000ef0000020f000 */
[----:B------:R-:W4:Y:S01]  /*10b0*/  F2I.U32.TRUNC.NTZ R174, R4 ;  /* 0x0000000400ae7305 */ /* 0x000f22000020f000 */
[----:B--2---:R-:W-:Y:S01]  /*10c0*/  UISETP.NE.AND UP3, UPT, UR7, 0x1, UPT ;  /* 0x000000010700788c */ /* 0x004fe2000bf65270 */
[----:B---3--:R-:W-:-:S05]  /*10d0*/  IADD3 R147, PT, PT, -R147, RZ, RZ ;  /* 0x000000ff93937210 */ /* 0x008fca0007ffe1ff */
[----:B------:R-:W-:Y:S01]  /*10e0*/  IMAD R147, R0, R147, R20 ;  /* 0x0000009300937224 */ /* 0x000fe200078e0214 */
[----:B------:R-:W-:Y:S01]  /*10f0*/  PRMT R0, RZ, 0x7610, R0 ;  /* 0x00007610ff007816 */ /* 0x000fe20000000000 */
[----:B----4-:R-:W-:-:S04]  /*1100*/  IMAD.MOV R174, RZ, RZ, -R174 ;  /* 0x000000ffffae7224 */ /* 0x010fc800078e0aae */
[----:B------:R-:W-:Y:S01]  /*1110*/  IMAD R174, R2, R174, R11 ;  /* 0x000000ae02ae7224 */ /* 0x000fe200078e020b */
[----:B-1----:R-:W-:Y:S06]  /*1120*/  BRA.U UP4, `(.L_x_18) ;  /* 0x0000000104247547 */ /* 0x002fec000b800000 */
[----:B------:R-:W-:Y:S01]  /*1130*/  ISETP.NE.AND P1, PT, R147, RZ, PT ;  /* 0x000000ff9300720c */ /* 0x000fe20003f25270 */
[----:B------:R-:W-:Y:S01]  /*1140*/  IMAD.MOV.U32 R0, RZ, RZ, 0x3 ;  /* 0x00000003ff007424 */ /* 0x000fe200078e00ff */
[C---:B------:R-:W-:Y:S02]  /*1150*/  LOP3.LUT R3, R174.reuse, 0xfffffffe, RZ, 0xc0, !PT ;  /* 0xfffffffeae037812 */ /* 0x040fe400078ec0ff */
[----:B------:R-:W-:Y:S02]  /*1160*/  ISETP.LT.U32.OR P1, PT, R174, 0x2, !P1 ;  /* 0x00000002ae00780c */ /* 0x000fe40004f21470 */
[----:B------:R-:W-:Y:S02]  /*1170*/  SHF.L.U32 R0, R0, R3, RZ ;  /* 0x0000000300007219 */ /* 0x000fe400000006ff */
[----:B------:R-:W-:Y:S02]  /*1180*/  SEL R5, RZ, 0x1, !P1 ;  /* 0x00000001ff057807 */ /* 0x000fe40004800000 */
[----:B------:R-:W-:-:S05]  /*1190*/  SEL R2, RZ, 0x2, !P1 ;  /* 0x00000002ff027807 */ /* 0x000fca0004800000 */
[----:B------:R-:W-:-:S05]  /*11a0*/  IMAD.IADD R2, R5, 0x1, R2 ;  /* 0x0000000105027824 */ /* 0x000fca00078e0202 */
[----:B------:R-:W-:Y:S02]  /*11b0*/  PRMT R8, R2, 0x7610, R8 ;  /* 0x0000761002087816 */ /* 0x000fe40000000008 */
.L_x_18:
[----:B------:R-:W-:Y:S05]  /*11c0*/  @!P0 BRA `(.L_x_19) ;  /* 0x0000000000b88947 */ /* 0x000fea0003800000 */
[----:B------:R-:W1:Y:S01]  /*11d0*/  LDC.64 R4, c[0x0][0xb18] ;  /* 0x0002c600ff047b82 */ /* 0x000e620000000a00 */
[----:B------:R-:W-:-:S07]  /*11e0*/  ISETP.NE.AND P0, PT, R9, 0x1, PT ;  /* 0x000000010900780c */ /* 0x000fce0003f05270 */
[----:B------:R-:W2:Y:S08]  /*11f0*/  LDC R14, c[0x0][0xb0c] ;  /* 0x0002c300ff0e7b82 */ /* 0x000eb00000000800 */
[----:B------:R-:W3:Y:S08]  /*1200*/  LDC R13, c[0x0][0x370] ;  /* 0x0000dc00ff0d7b82 */ /* 0x000ef00000000800 */
[----:B------:R-:W4:Y:S01]  /*1210*/  LDC R16, c[0x0][0x374] ;  /* 0x0000dd00ff107b82 */ /* 0x000f220000000800 */
[----:B-1----:R-:W-:-:S07]  /*1220*/  ISETP.NE.AND P1, PT, R4, 0x1, PT ;  /* 0x000000010400780c */ /* 0x002fce0003f25270 */
[----:B------:R-:W3:Y:S01]  /*1230*/  LDC.64 R6, c[0x0][0xb10] ;  /* 0x0002c400ff067b82 */ /* 0x000ee20000000a00 */
[----:B--2---:R-:W-:-:S07]  /*1240*/  ISETP.NE.AND P2, PT, R14, 0x1, PT ;  /* 0x000000010e00780c */ /* 0x004fce0003f45270 */
[----:B------:R-:W1:Y:S08]  /*1250*/  LDC R12, c[0x0][0xb20] ;  /* 0x0002c800ff0c7b82 */ /* 0x000e700000000800 */
[----:B------:R-:W2:Y:S01]  /*1260*/  LDC.64 R2, c[0x0][0xb28] ;  /* 0x0002ca00ff027b82 */ /* 0x000ea20000000a00 */
[----:B----4-:R-:W-:-:S04]  /*1270*/  IMAD.HI.U32 R15, R16, R5, RZ ;  /* 0x00000005100f7227 */ /* 0x010fc800078e00ff */
[----:B------:R-:W-:-:S04]  /*1280*/  IMAD.HI.U32 R5, R20, R5, RZ ;  /* 0x0000000514057227 */ /* 0x000fc800078e00ff */
[----:B---3--:R-:W-:-:S04]  /*1290*/  IMAD.HI.U32 R18, R13, R6, RZ ;  /* 0x000000060d127227 */ /* 0x008fc800078e00ff */
[C---:B------:R-:W-:Y:S01]  /*12a0*/  IMAD.HI.U32 R22, R11.reuse, R6, RZ ;  /* 0x000000060b167227 */ /* 0x040fe200078e00ff */
[-C--:B------:R-:W-:Y:S02]  /*12b0*/  @P2 SHF.R.U32.HI R13, RZ, R7.reuse, R18 ;  /* 0x00000007ff0d2219 */ /* 0x080fe40000011612 */
[-C--:B-1----:R-:W-:Y:S02]  /*12c0*/  @P1 SHF.R.U32.HI R16, RZ, R12.reuse, R15 ;  /* 0x0000000cff101219 */ /* 0x082fe4000001160f */
[----:B------:R-:W-:Y:S02]  /*12d0*/  SHF.R.U32.HI R5, RZ, R12, R5 ;  /* 0x0000000cff057219 */ /* 0x000fe40000011605 */
[----:B------:R-:W-:Y:S02]  /*12e0*/  SHF.R.U32.HI R22, RZ, R7, R22 ;  /* 0x00000007ff167219 */ /* 0x000fe40000011616 */
[----:B------:R-:W-:Y:S01]  /*12f0*/  SEL R5, R20, R5, !P1 ;  /* 0x0000000514057207 */ /* 0x000fe20004800000 */
[----:B--2---:R-:W-:Y:S01]  /*1300*/  IMAD.HI.U32 R18, R16, R2, RZ ;  /* 0x0000000210127227 */ /* 0x004fe200078e00ff */
[----:B------:R-:W-:-:S02]  /*1310*/  SEL R21, R11, R22, !P2 ;  /* 0x000000160b157207 */ /* 0x000fc40005000000 */
[----:B------:R-:W-:Y:S01]  /*1320*/  IADD3 R7, PT, PT, -R5, RZ, RZ ;  /* 0x000000ff05077210 */ /* 0x000fe20007ffe1ff */
[----:B------:R-:W-:Y:S01]  /*1330*/  IMAD.HI.U32 R6, R13, R2, RZ ;  /* 0x000000020d067227 */ /* 0x000fe200078e00ff */
[----:B------:R-:W-:-:S03]  /*1340*/  @P0 SHF.R.U32.HI R16, RZ, R3, R18 ;  /* 0x00000003ff100219 */ /* 0x000fc60000011612 */
[----:B------:R-:W-:Y:S01]  /*1350*/  IMAD R7, R4, R7, R20 ;  /* 0x0000000704077224 */ /* 0x000fe200078e0214 */
[----:B------:R-:W-:Y:S01]  /*1360*/  @P0 SHF.R.U32.HI R13, RZ, R3, R6 ;  /* 0x00000003ff0d0219 */ /* 0x000fe20000011606 */
[----:B------:R-:W-:-:S04]  /*1370*/  IMAD R16, R16, R9, RZ ;  /* 0x0000000910107224 */ /* 0x000fc800078e02ff */
[----:B------:R-:W-:Y:S01]  /*1380*/  IMAD R6, R13, R9, RZ ;  /* 0x000000090d067224 */ /* 0x000fe200078e02ff */
[----:B------:R-:W-:-:S04]  /*1390*/  ISETP.GE.AND P1, PT, R5, R16, PT ;  /* 0x000000100500720c */ /* 0x000fc80003f26270 */
[----:B------:R-:W-:Y:S01]  /*13a0*/  ISETP.GE.OR P1, PT, R21, R6, P1 ;  /* 0x000000061500720c */ /* 0x000fe20000f26670 */
[----:B------:R-:W-:-:S05]  /*13b0*/  IMAD.HI.U32 R6, R5, R2, RZ ;  /* 0x0000000205067227 */ /* 0x000fca00078e00ff */
[----:B------:R-:W-:-:S04]  /*13c0*/  SHF.R.U32.HI R6, RZ, R3, R6 ;  /* 0x00000003ff067219 */ /* 0x000fc80000011606 */
[----:B------:R-:W-:-:S03]  /*13d0*/  SEL R6, R5, R6, !P0 ;  /* 0x0000000605067207 */ /* 0x000fc60004000000 */
[----:B------:R-:W-:Y:S01]  /*13e0*/  @!P1 IMAD.HI.U32 R12, R21, R2, RZ ;  /* 0x00000002150c9227 */ /* 0x000fe200078e00ff */
[----:B------:R-:W-:-:S04]  /*13f0*/  IADD3 R2, PT, PT, -R6, RZ, RZ ;  /* 0x000000ff06027210 */ /* 0x000fc80007ffe1ff */
[----:B------:R-:W-:Y:S01]  /*1400*/  @!P1 SHF.R.U32.HI R12, RZ, R3, R12 ;  /* 0x00000003ff0c9219 */ /* 0x000fe2000001160c */
[----:B------:R-:W-:-:S03]  /*1410*/  IMAD R2, R9, R2, R5 ;  /* 0x0000000209027224 */ /* 0x000fc600078e0205 */
[----:B------:R-:W-:-:S05]  /*1420*/  @!P1 SEL R3, R21, R12, !P0 ;  /* 0x0000000c15039207 */ /* 0x000fca0004000000 */
[--C-:B------:R-:W-:Y:S02]  /*1430*/  @!P1 IMAD.IADD R6, R6, 0x1, -R3.reuse ;  /* 0x0000000106069824 */ /* 0x100fe400078e0a03 */
[----:B------:R-:W-:Y:S01]  /*1440*/  @!P1 IMAD R3, R2, R13, R3 ;  /* 0x0000000d02039224 */ /* 0x000fe200078e0203 */
[----:B------:R-:W-:Y:S01]  /*1450*/  IADD3 R2, PT, PT, -R21, RZ, RZ ;  /* 0x000000ff15027210 */ /* 0x000fe20007ffe1ff */
[----:B------:R-:W-:Y:S02]  /*1460*/  @!P1 IMAD R5, R6, R9, R21 ;  /* 0x0000000906059224 */ /* 0x000fe400078e0215 */
[----:B------:R-:W-:Y:S02]  /*1470*/  @!P1 IMAD.MOV.U32 R21, RZ, RZ, R3 ;  /* 0x000000ffff159224 */ /* 0x000fe400078e0003 */
[----:B------:R-:W-:Y:S02]  /*1480*/  IMAD R2, R14, R2, R11 ;  /* 0x000000020e027224 */ /* 0x000fe400078e020b */
[----:B------:R-:W-:-:S02]  /*1490*/  IMAD R20, R5, R4, R7 ;  /* 0x0000000405147224 */ /* 0x000fc400078e0207 */
[----:B------:R-:W-:Y:S02]  /*14a0*/  IMAD R21, R21, R14, R2 ;  /* 0x0000000e15157224 */ /* 0x000fe400078e0202 */
.L_x_19:
[----:B------:R-:W-:Y:S05]  /*14b0*/  BRA.U UP3, `(.L_x_20) ;  /* 0x0000000103407547 */ /* 0x000fea000b800000 */
[----:B------:R-:W1:Y:S08]  /*14c0*/  LDC.64 R4, c[0x0][0xb10] ;  /* 0x0002c400ff047b82 */ /* 0x000e700000000a00 */
[----:B------:R-:W2:Y:S08]  /*14d0*/  LDC.64 R2, c[0x0][0xb18] ;  /* 0x0002c600ff027b82 */ /* 0x000eb00000000a00 */
[----:B------:R-:W3:Y:S08]  /*14e0*/  LDC R6, c[0x0][0xb20] ;  /* 0x0002c800ff067b82 */ /* 0x000ef00000000800 */
[----:B------:R-:W4:Y:S01]  /*14f0*/  LDC R12, c[0x0][0xb0c] ;  /* 0x0002c300ff0c7b82 */ /* 0x000f220000000800 */
[----:B-1----:R-:W-:-:S05]  /*1500*/  IMAD.HI.U32 R4, R21, R4, RZ ;  /* 0x0000000415047227 */ /* 0x002fca00078e00ff */
[----:B------:R-:W-:Y:S01]  /*1510*/  SHF.R.U32.HI R4, RZ, R5, R4 ;  /* 0x00000005ff047219 */ /* 0x000fe20000011604 */
[----:B--2---:R-:W-:Y:S01]  /*1520*/  IMAD.HI.U32 R3, R20, R3, RZ ;  /* 0x0000000314037227 */ /* 0x004fe200078e00ff */
[----:B------:R-:W-:-:S04]  /*1530*/  ISETP.NE.AND P0, PT, R2, 0x1, PT ;  /* 0x000000010200780c */ /* 0x000fc80003f05270 */
[----:B---3--:R-:W-:-:S04]  /*1540*/  SHF.R.U32.HI R3, RZ, R6, R3 ;  /* 0x00000006ff037219 */ /* 0x008fc80000011603 */
[----:B------:R-:W-:Y:S02]  /*1550*/  SEL R3, R20, R3, !P0 ;  /* 0x0000000314037207 */ /* 0x000fe40004000000 */
[----:B----4-:R-:W-:-:S04]  /*1560*/  ISETP.NE.AND P1, PT, R12, 0x1, PT ;  /* 0x000000010c00780c */ /* 0x010fc80003f25270 */
[----:B------:R-:W-:-:S05]  /*1570*/  SEL R6, R21, R4, !P1 ;  /* 0x0000000415067207 */ /* 0x000fca0004800000 */
[----:B------:R-:W-:Y:S02]  /*1580*/  IMAD.IADD R4, R3, 0x1, -R6 ;  /* 0x0000000103047824 */ /* 0x000fe400078e0a06 */
[----:B------:R-:W-:Y:S02]  /*1590*/  IMAD.IADD R3, R6, 0x1, -R3 ;  /* 0x0000000106037824 */ /* 0x000fe400078e0a03 */
[----:B------:R-:W-:Y:S02]  /*15a0*/  IMAD R21, R4, R12, R21 ;  /* 0x0000000c04157224 */ /* 0x000fe400078e0215 */
[----:B------:R-:W-:Y:S02]  /*15b0*/  IMAD R20, R3, R2, R20 ;  /* 0x0000000203147224 */ /* 0x000fe400078e0214 */
.L_x_20:
[----:B------:R-:W-:Y:S05]  /*15c0*/  BRA.U !UP1, `(.L_x_21) ;  /* 0x00000001090c7547 */ /* 0x000fea000b800000 */
[----:B------:R-:W-:Y:S01]  /*15d0*/  UCGABAR_WAIT ;  /* 0x0000000000007dc7 */ /* 0x000fe20008000000 */
[----:B------:R-:W-:Y:S01]  /*15e0*/  CCTL.IVALL ;  /* 0x00000000ff00798f */ /* 0x000fe20002000000 */
[----:B------:R-:W-:Y:S05]  /*15f0*/  BRA `(.L_x_22) ;  /* 0x0000000000047947 */ /* 0x000fea0003800000 */
.L_x_21:
[----:B------:R-:W-:Y:S06]  /*1600*/  BAR.SYNC.DEFER_BLOCKING 0x0 ;  /* 0x0000000000007b1d */ /* 0x000fec0000010000 */
.L_x_22:
[----:B------:R-:W-:Y:S05]  /*1610*/  BRA.U UP2, `(.L_x_23) ;  /* 0x00000015029c7547 */ /* 0x000fea000b800000 */
[----:B------:R-:W1:Y:S01]  /*1620*/  LDCU UR4, c[0x0][0x38c] ;  /* 0x00007180ff0477ac */ /* 0x000e620008000800 */
[----:B------:R-:W2:Y:S01]  /*1630*/  LDC R9, c[0x0][0x370] ;  /* 0x0000dc00ff097b82 */ /* 0x000ea20000000800 */
[----:B------:R-:W-:Y:S02]  /*1640*/  IMAD.SHL.U32 R16, R11, 0x80, RZ ;  /* 0x000000800b107824 */ /* 0x000fe400078e00ff */
[----:B------:R-:W-:Y:S01]  /*1650*/  HFMA2 R14, -RZ, RZ, 0, 0 ;  /* 0x00000000ff0e7431 */ /* 0x000fe200000001ff */
[----:B------:R-:W-:Y:S01]  /*1660*/  UISETP.NE.AND UP1, UPT, UR10, URZ, UPT ;  /* 0x000000ff0a00728c */ /* 0x000fe2000bf25270 */
[----:B------:R-:W-:Y:S01]  /*1670*/  ISETP.NE.AND P4, PT, R10, RZ, P5 ;  /* 0x000000ff0a00720c */ /* 0x000fe20002f85270 */
[----:B------:R-:W-:Y:S01]  /*1680*/  IMAD.MOV.U32 R15, RZ, RZ, 0x1 ;  /* 0x00000001ff0f7424 */ /* 0x000fe200078e00ff */
[----:B------:R-:W-:Y:S01]  /*1690*/  CS2R R12, SRZ ;  /* 0x00000000000c7805 */ /* 0x000fe2000001ff00 */
[----:B------:R-:W-:Y:S01]  /*16a0*/  IMAD.MOV.U32 R10, RZ, RZ, 0x1 ;  /* 0x00000001ff0a7424 */ /* 0x000fe200078e00ff */
[----:B------:R-:W3:Y:S01]  /*16b0*/  LDC R0, c[0x0][0x374] ;  /* 0x0000dd00ff007b82 */ /* 0x000ee20000000800 */
[----:B------:R-:W-:Y:S01]  /*16c0*/  LOP3.LUT R16, R16, 0x80, RZ, 0xc0, !PT ;  /* 0x0000008010107812 */ /* 0x000fe200078ec0ff */
[----:B------:R-:W4:Y:S01]  /*16d0*/  LDCU.64 UR14, c[0x0][0x348] ;  /* 0x00006900ff0e77ac */ /* 0x000f220008000a00 */
[----:B------:R-:W-:Y:S01]  /*16e0*/  USEL UR22, UR6, 0x2, UP1 ;  /* 0x0000000206167887 */ /* 0x000fe20008800000 */
[----:B------:R-:W-:Y:S01]  /*16f0*/  UMOV UR23, URZ ;  /* 0x000000ff00177c82 */ /* 0x000fe20008000000 */
[----:B-1----:R-:W-:-:S04]  /*1700*/  UIADD3 UR5, UPT, UPT, UR4, 0x3f, URZ ;  /* 0x0000003f04057890 */ /* 0x002fc8000fffe0ff */
[----:B------:R-:W-:-:S04]  /*1710*/  USHF.R.S32.HI UR7, URZ, 0x1f, UR5 ;  /* 0x0000001fff077899 */ /* 0x000fc80008011405 */
[----:B------:R-:W-:Y:S02]  /*1720*/  ULEA.HI UR7, UR7, UR5, URZ, 0x6 ;  /* 0x0000000507077291 */ /* 0x000fe4000f8f30ff */
[----:B------:R-:W-:Y:S02]  /*1730*/  UIADD3 UR5, UPT, UPT, UR4, -0x1, URZ ;  /* 0xffffffff04057890 */ /* 0x000fe4000fffe0ff */
[----:B------:R-:W-:Y:S02]  /*1740*/  USHF.R.S32.HI UR7, URZ, 0x6, UR7 ;  /* 0x00000006ff077899 */ /* 0x000fe40008011407 */
[----:B------:R-:W-:Y:S02]  /*1750*/  UISETP.GE.U32.AND UP2, UPT, UR5, -0x7f, UPT ;  /* 0xffffff810500788c */ /* 0x000fe4000bf46070 */
[----:B------:R-:W-:Y:S02]  /*1760*/  UISETP.LT.U32.AND UP0, UPT, UR7, 0xb, UPT ;  /* 0x0000000b0700788c */ /* 0x000fe4000bf01070 */
[----:B------:R-:W-:-:S02]  /*1770*/  UIADD3 UR4, UPT, UPT, UR4, 0x7e, URZ ;  /* 0x0000007e04047890 */ /* 0x000fc4000fffe0ff */
[----:B------:R-:W-:-:S04]  /*1780*/  USEL UR5, UR7, 0xb, UP0 ;  /* 0x0000000b07057887 */ /* 0x000fc80008000000 */
[----:B------:R-:W-:Y:S02]  /*1790*/  UIADD3 UR21, UPT, UPT, UR5, -0x1, URZ ;  /* 0xffffffff05157890 */ /* 0x000fe4000fffe0ff */
[----:B------:R-:W-:Y:S02]  /*17a0*/  @UP2 UIADD3 UR21, UPT, UPT, UR5, URZ, URZ ;  /* 0x000000ff05152290 */ /* 0x000fe4000fffe0ff */
[----:B------:R-:W-:Y:S02]  /*17b0*/  UIADD3 UR24, UPT, UPT, UR7, -UR5, URZ ;  /* 0x8000000507187290 */ /* 0x000fe4000fffe0ff */
[----:B------:R-:W-:Y:S02]  /*17c0*/  UIADD3 UR13, UPT, UPT, UR21, 0x1, URZ ;  /* 0x00000001150d7890 */ /* 0x000fe4000fffe0ff */
[----:B--2-4-:R-:W-:-:S12]  /*17d0*/  UIADD3 UR21, UPT, UPT, -UR21, URZ, URZ ;  /* 0x000000ff15157290 */ /* 0x014fd8000fffe1ff */
.L_x_43:
[----:B------:R-:W-:Y:S01]  /*17e0*/  UISETP.NE.AND UP0, UPT, UR37, URZ, UPT ;  /* 0x000000ff2500728c */ /* 0x000fe2000bf05270 */
[----:B------:R-:W1:Y:S08]  /*17f0*/  S2UR UR37, SR_CgaCtaId ;  /* 0x00000000002579c3 */ /* 0x000e700000008800 */
[----:B------:R-:W-:Y:S05]  /*1800*/  BRA.U UP0, `(.L_x_24) ;  /* 0x0000000100347547 */ /* 0x000fea000b800000 */
[----:B------:R-:W2:Y:S01]  /*1810*/  S2R R2, SR_CgaCtaId ;  /* 0x0000000000027919 */ /* 0x000ea20000008800 */
[----:B------:R-:W-:-:S04]  /*1820*/  MOV R3, 0x400 ;  /* 0x0000040000037802 */ /* 0x000fc80000000f00 */
[----:B--2---:R-:W-:Y:S02]  /*1830*/  LEA R3, R2, R3, 0x18 ;  /* 0x0000000302037211 */ /* 0x004fe400078ec0ff */
[----:B------:R-:W-:-:S03]  /*1840*/  SHF.L.U32 R2, R10, 0x1f, RZ ;  /* 0x0000001f0a027819 */ /* 0x000fc600000006ff */
[----:B------:R-:W-:-:S04]  /*1850*/  IMAD R3, R12, 0x8, R3 ;  /* 0x000000080c037824 */ /* 0x000fc800078e0203 */
[----:B------:R-:W2:Y:S02]  /*1860*/  SYNCS.PHASECHK.TRANS64.TRYWAIT P0, [R3+URZ+0x150], R2 ;  /* 0x00015002030075a7 */ /* 0x000ea400080011ff */
[----:B--2---:R-:W-:Y:S05]  /*1870*/  @!P0 BRA `(.L_x_25) ;  /* 0x000000a000c48947 */ /* 0x004fea0003800000 */
.L_x_153:
[----:B------:R-:W-:Y:S01]  /*1880*/  VIADD R12, R12, 0x1 ;  /* 0x000000010c0c7836 */ /* 0x000fe20000000000 */
[----:B------:R2:W-:Y:S04]  /*1890*/  SYNCS.ARRIVE.TRANS64.A1T0 RZ, [R3+URZ+0x140], RZ ;  /* 0x000140ff03ff79a7 */ /* 0x0005e800081000ff */
[----:B------:R-:W-:-:S04]  /*18a0*/  ISETP.NE.AND P0, PT, R12, 0x2, PT ;  /* 0x000000020c00780c */ /* 0x000fc80003f05270 */
[----:B------:R-:W-:Y:S02]  /*18b0*/  SEL R12, R12, RZ, P0 ;  /* 0x000000ff0c0c7207 */ /* 0x000fe40000000000 */
[----:B--2---:R-:W-:-:S04]  /*18c0*/  SEL R3, RZ, 0x1, P0 ;  /* 0x00000001ff037807 */ /* 0x004fc80000000000 */
[----:B------:R-:W-:-:S07]  /*18d0*/  LOP3.LUT R10, R10, R3, RZ, 0x3c, !PT ;  /* 0x000000030a0a7212 */ /* 0x000fce00078e3cff */
.L_x_24:
[----:B------:R-:W-:Y:S01]  /*18e0*/  UMOV UR6, 0x400 ;  /* 0x0000040000067882 */ /* 0x000fe20000000000 */
[----:B------:R-:W-:Y:S01]  /*18f0*/  LEA.HI R3, R21, R21, RZ, 0x1 ;  /* 0x0000001515037211 */ /* 0x000fe200078f08ff */
[----:B-1----:R-:W-:Y:S01]  /*1900*/  ULEA UR6, UR37, UR6, 0x18 ;  /* 0x0000000625067291 */ /* 0x002fe2000f8ec0ff */
[----:B------:R-:W-:Y:S01]  /*1910*/  SHF.L.U32 R2, R15, 0x1f, RZ ;  /* 0x0000001f0f027819 */ /* 0x000fe200000006ff */
[----:B------:R-:W-:Y:S01]  /*1920*/  UISETP.GE.U32.AND UP0, UPT, UR4, 0x7f, UPT ;  /* 0x0000007f0400788c */ /* 0x000fe2000bf06070 */
[C---:B------:R-:W-:Y:S01]  /*1930*/  R2UR UR9, R16.reuse ;  /* 0x00000000100972ca */ /* 0x040fe200000e0000 */
[----:B------:R-:W-:Y:S01]  /*1940*/  ULEA UR8, UR23, UR6, 0x3 ;  /* 0x0000000617087291 */ /* 0x000fe2000f8e18ff */
[----:B------:R-:W-:Y:S01]  /*1950*/  IMAD.SHL.U32 R3, R3, 0x80, RZ ;  /* 0x0000008003037824 */ /* 0x000fe200078e00ff */
[----:B------:R-:W-:Y:S01]  /*1960*/  R2UR UR11, R16 ;  /* 0x00000000100b72ca */ /* 0x000fe200000e0000 */
[----:B------:R-:W-:-:S03]  /*1970*/  UMOV UR25, URZ ;  /* 0x000000ff00197c82 */ /* 0x000fc60008000000 */
[----:B------:R-:W-:-:S03]  /*1980*/  R2UR UR35, R3 ;  /* 0x00000000032372ca */ /* 0x000fc600000e0000 */
[----:B------:R1:W2:Y:S01]  /*1990*/  SYNCS.PHASECHK.TRANS64.TRYWAIT P0, [UR8+0x58], R2 ;  /* 0x00005802ff0075a7 */ /* 0x0002a20008001108 */
[----:B------:R-:W-:-:S09]  /*19a0*/  R2UR UR8, R20 ;  /* 0x00000000140872ca */ /* 0x000fd200000e0000 */
[----:B------:R-:W-:-:S04]  /*19b0*/  ULOP3.LUT UR35, UR9, 0xffffff00, UR35, 0xf8, !UPT ;  /* 0xffffff0009237892 */ /* 0x000fc8000f8ef823 */
[----:B------:R-:W-:Y:S01]  /*19c0*/  ULEA UR11, UR8, UR11, 0x8 ;  /* 0x0000000b080b7291 */ /* 0x000fe2000f8e40ff */
[----:B------:R-:W-:Y:S11]  /*19d0*/  BRA.U !UP0, `(.L_x_26) ;  /* 0x0000000108bc7547 */ /* 0x000ff6000b800000 */
[----:B------:R-:W-:Y:S01]  /*19e0*/  UMOV UR16, UR21 ;  /* 0x0000001500107c82 */ /* 0x000fe20008000000 */
[----:B------:R-:W-:Y:S01]  /*19f0*/  UMOV UR17, UR23 ;  /* 0x0000001700117c82 */ /* 0x000fe20008000000 */
[----:B------:R-:W-:-:S05]  /*1a00*/  UMOV UR34, URZ ;  /* 0x000000ff00227c82 */ /* 0x000fca0008000000 */
.L_x_32:
[----:B------:R-:W-:Y:S01]  /*1a10*/  ULEA UR33, UR17, UR6, 0x3 ;  /* 0x0000000611217291 */ /* 0x000fe2000f8e18ff */
[----:B------:R-:W-:Y:S01]  /*1a20*/  @P5 MOV R3, 0x8000 ;  /* 0x0000800000035802 */ /* 0x000fe20000000f00 */
[----:B-12-4-:R-:W-:Y:S10]  /*1a30*/  @P0 BRA `(.L_x_27) ;  /* 0x00000000000c0947 */ /* 0x016ff40003800000 */
[----:B------:R-:W-:-:S04]  /*1a40*/  SHF.L.U32 R5, R15, 0x1f, RZ ;  /* 0x0000001f0f057819 */ /* 0x000fc800000006ff */
[----:B------:R-:W2:Y:S02]  /*1a50*/  SYNCS.PHASECHK.TRANS64.TRYWAIT P0, [UR33+0x58], R5 ;  /* 0x00005805ff0075a7 */ /* 0x000ea40008001121 */
[----:B--2---:R-:W-:Y:S05]  /*1a60*/  @!P0 BRA `(.L_x_28) ;  /* 0x000000a0005c8947 */ /* 0x004fea0003800000 */
.L_x_27:
[----:B------:R2:W-:Y:S01]  /*1a70*/  @P5 SYNCS.ARRIVE.TRANS64 RZ, [UR33], R3 ;  /* 0x00000003ffff59a7 */ /* 0x0005e20008000021 */
[----:B------:R-:W-:Y:S02]  /*1a80*/  ULOP3.LUT UR8, UR22, 0x2, URZ, 0xfc, !UPT ;  /* 0x0000000216087892 */ /* 0x000fe4000f8efcff */
[----:B------:R-:W-:Y:S02]  /*1a90*/  UIADD3 UR16, UPT, UPT, UR16, 0x1, URZ ;  /* 0x0000000110107890 */ /* 0x000fe4000fffe0ff */
[----:B------:R-:W-:Y:S02]  /*1aa0*/  UISETP.NE.AND UP0, UPT, UR8, 0x2, UPT ;  /* 0x000000020800788c */ /* 0x000fe4000bf05270 */
[----:B------:R-:W-:-:S07]  /*1ab0*/  UISETP.NE.AND UP2, UPT, UR16, 0x1, UPT ;  /* 0x000000011000788c */ /* 0x000fce000bf45270 */
[----:B------:R-:W-:Y:S05]  /*1ac0*/  BRA.U UP0, `(.L_x_29) ;  /* 0x0000000100047547 */ /* 0x000fea000b800000 */
[----:B------:R-:W-:Y:S05]  /*1ad0*/  BPT.TRAP 0x1 ;  /* 0x000000040000795c */ /* 0x000fea0000300000 */
.L_x_29:
[----:B------:R-:W-:Y:S04]  /*1ae0*/  BSSY.RECONVERGENT B0, `(.L_x_30) ;  /* 0x0000003000007945 */ /* 0x000fe80003800200 */
[----:B------:R-:W-:Y:S05]  /*1af0*/  @!P4 BRA `(.L_x_31) ;  /* 0x000000000004c947 */ /* 0x000fea0003800000 */
[----:B------:R-:W-:Y:S05]  /*1b00*/  BPT.TRAP 0x1 ;  /* 0x000000040000795c */ /* 0x000fea0000300000 */
.L_x_31:
[----:B------:R-:W-:Y:S05]  /*1b10*/  BSYNC.RECONVERGENT B0 ;  /* 0x0000000000007941 */ /* 0x000fea0003800200 */
.L_x_30:
[----:B------:R-:W-:Y:S02]  /*1b20*/  UIADD3 UR23, UPT, UPT, UR17, 0x1, URZ ;  /* 0x0000000111177890 */ /* 0x000fe4000fffe0ff */
[----:B------:R-:W-:Y:S02]  /*1b30*/  UIADD3 UR28, UP1, UPT, UR14, 0x80, URZ ;  /* 0x000000800e1c7890 */ /* 0x000fe4000ff3e0ff */
[----:B------:R-:W-:Y:S02]  /*1b40*/  UISETP.NE.AND UP0, UPT, UR23, 0xb, UPT ;  /* 0x0000000b1700788c */ /* 0x000fe4000bf05270 */
[----:B------:R-:W-:Y:S02]  /*1b50*/  ULOP3.LUT UR33, UR33, 0xfefffff8, URZ, 0xc0, !UPT ;  /* 0xfefffff821217892 */ /* 0x000fe4000f8ec0ff */
[----:B------:R-:W-:Y:S02]  /*1b60*/  USEL UR9, URZ, 0x1, UP0 ;  /* 0x00000001ff097887 */ /* 0x000fe40008000000 */
[----:B------:R-:W-:-:S02]  /*1b70*/  USEL UR23, UR23, URZ, UP0 ;  /* 0x000000ff17177287 */ /* 0x000fc40008000000 */
[----:B------:R-:W-:Y:S02]  /*1b80*/  UIADD3 UR26, UP0, UPT, UR14, 0x180, URZ ;  /* 0x000001800e1a7890 */ /* 0x000fe4000ff1e0ff */
[----:B------:R-:W-:Y:S01]  /*1b90*/  ULEA UR8, UR23, UR6, 0x3 ;  /* 0x0000000617087291 */ /* 0x000fe2000f8e18ff */
[----:B------:R-:W-:Y:S01]  /*1ba0*/  LOP3.LUT R15, R15, UR9, RZ, 0x3c, !PT ;  /* 0x000000090f0f7c12 */ /* 0x000fe2000f8e3cff */
[----:B------:R-:W-:Y:S02]  /*1bb0*/  UIADD3.X UR29, UPT, UPT, URZ, UR15, URZ, UP1, !UPT ;  /* 0x0000000fff1d7290 */ /* 0x000fe40008ffe4ff */
[----:B------:R-:W-:Y:S01]  /*1bc0*/  UIADD3.X UR27, UPT, UPT, URZ, UR15, URZ, UP0, !UPT ;  /* 0x0000000fff1b7290 */ /* 0x000fe200087fe4ff */
[----:B-1----:R-:W-:Y:S01]  /*1bd0*/  SHF.L.U32 R2, R15, 0x1f, RZ ;  /* 0x0000001f0f027819 */ /* 0x002fe200000006ff */
[----:B------:R-:W-:Y:S01]  /*1be0*/  UMOV UR18, 0x0 ;  /* 0x0000000000127882 */ /* 0x000fe20000000000 */
[----:B------:R-:W-:Y:S01]  /*1bf0*/  UMOV UR19, 0x10000000 ;  /* 0x1000000000137882 */ /* 0x000fe20000000000 */
[----:B------:R-:W-:Y:S01]  /*1c00*/  UMOV UR10, UR34 ;  /* 0x00000022000a7c82 */ /* 0x000fe20008000000 */
[----:B------:R4:W1:Y:S01]  /*1c10*/  SYNCS.PHASECHK.TRANS64.TRYWAIT P0, [UR8+0x58], R2 ;  /* 0x00005802ff0075a7 */ /* 0x0008620008001108 */
[----:B------:R-:W-:Y:S01]  /*1c20*/  ULEA UR8, UR17, UR6, 0xd ;  /* 0x0000000611087291 */ /* 0x000fe2000f8e68ff */
[----:B------:R-:W-:Y:S01]  /*1c30*/  UMOV UR12, UR36 ;  /* 0x00000024000c7c82 */ /* 0x000fe20008000000 */
[----:B------:R-:W-:-:S02]  /*1c40*/  UMOV UR9, UR33 ;  /* 0x0000002100097c82 */ /* 0x000fc40008000000 */
[----:B------:R-:W-:Y:S02]  /*1c50*/  UIADD3 UR32, UPT, UPT, UR8, 0xc400, URZ ;  /* 0x0000c40008207890 */ /* 0x000fe4000fffe0ff */
[----:B------:R-:W-:Y:S01]  /*1c60*/  UIADD3 UR8, UPT, UPT, UR8, 0x22400, URZ ;  /* 0x0002240008087890 */ /* 0x000fe2000fffe0ff */
[----:B------:R-:W-:Y:S01]  /*1c70*/  UMOV UR25, UR13 ;  /* 0x0000000d00197c82 */ /* 0x000fe20008000000 */
[----:B------:R-:W-:-:S05]  /*1c80*/  UMOV UR17, UR23 ;  /* 0x0000001700117c82 */ /* 0x000fca0008000000 */
[----:B------:R2:W-:Y:S02]  /*1c90*/  UTMALDG.3D.2CTA [UR32], [UR28], desc[UR18] ;  /* 0x000012201c0075b4 */ /* 0x0005e40008211000 */
[----:B------:R4:W-:Y:S01]  /*1ca0*/  UTMALDG.3D.2CTA [UR8], [UR26], desc[UR18] ;  /* 0x000012081a0075b4 */ /* 0x0009e20008211000 */
[----:B--2---:R-:W-:Y:S01]  /*1cb0*/  UIADD3 UR34, UPT, UPT, UR34, 0x40, URZ ;  /* 0x0000004022227890 */ /* 0x004fe2000fffe0ff */
[----:B------:R-:W-:Y:S11]  /*1cc0*/  BRA.U UP2, `(.L_x_32) ;  /* 0xfffffffd02507547 */ /* 0x000ff6000b83ffff */
.L_x_26:
[----:B-12---:R-:W-:Y:S01]  /*1cd0*/  PLOP3.LUT P0, PT, PT, PT, UP5, 0x80, 0x8 ;  /* 0x000000000008781c */ /* 0x006fe20003f0f058 */
[----:B----4-:R-:W-:Y:S01]  /*1ce0*/  ULEA UR8, UR23, UR6, 0x3 ;  /* 0x0000000617087291 */ /* 0x010fe2000f8e18ff */
[----:B------:R-:W-:Y:S01]  /*1cf0*/  SHF.L.U32 R2, R15, 0x1f, RZ ;  /* 0x0000001f0f027819 */ /* 0x000fe200000006ff */
[----:B------:R-:W-:-:S10]  /*1d00*/  UISETP.GT.AND UP0, UPT, UR7, UR5, UPT ;  /* 0x000000050700728c */ /* 0x000fd4000bf04270 */
[----:B------:R-:W-:Y:S01]  /*1d10*/  @!P0 SYNCS.ARRIVE.TRANS64.A1T0 RZ, [UR6+0xf8], RZ ;  /* 0x0000f8ffffff89a7 */ /* 0x000fe20008100006 */
[----:B------:R1:W2:Y:S01]  /*1d20*/  SYNCS.PHASECHK.TRANS64.TRYWAIT P0, [UR8+0x58], R2 ;  /* 0x00005802ff0075a7 */ /* 0x0002a20008001108 */
[----:B------:R-:W-:Y:S05]  /*1d30*/  BRA.U !UP0, `(.L_x_33) ;  /* 0x0000000108bc7547 */ /* 0x000fea000b800000 */
[----:B------:R-:W-:Y:S01]  /*1d40*/  UIADD3 UR26, UPT, UPT, UR24, UR25, URZ ;  /* 0x00000019181a7290 */ /* 0x000fe2000fffe0ff */
[----:B------:R-:W-:-:S11]  /*1d50*/  UMOV UR27, UR23 ;  /* 0x00000017001b7c82 */ /* 0x000fd60008000000 */
.L_x_39:
[----:B------:R-:W-:Y:S01]  /*1d60*/  ULEA UR17, UR27, UR6, 0x3 ;  /* 0x000000061b117291 */ /* 0x000fe2000f8e18ff */
[----:B--2---:R-:W-:Y:S01]  /*1d70*/  @P5 MOV R3, 0x8000 ;  /* 0x0000800000035802 */ /* 0x004fe20000000f00 */
[----:B-12---:R-:W-:Y:S10]  /*1d80*/  @P0 BRA `(.L_x_34) ;  /* 0x00000000000c0947 */ /* 0x006ff40003800000 */
[----:B------:R-:W-:-:S04]  /*1d90*/  SHF.L.U32 R5, R15, 0x1f, RZ ;  /* 0x0000001f0f057819 */ /* 0x000fc800000006ff */
[----:B------:R-:W2:Y:S02]  /*1da0*/  SYNCS.PHASECHK.TRANS64.TRYWAIT P0, [UR17+0x58], R5 ;  /* 0x00005805ff0075a7 */ /* 0x000ea40008001111 */
[----:B--2---:R-:W-:Y:S05]  /*1db0*/  @!P0 BRA `(.L_x_35) ;  /* 0x0000009c00a08947 */ /* 0x004fea0003800000 */
.L_x_34:
[----:B------:R2:W-:Y:S01]  /*1dc0*/  @P5 SYNCS.ARRIVE.TRANS64 RZ, [UR17], R3 ;  /* 0x00000003ffff59a7 */ /* 0x0005e20008000011 */
[----:B------:R-:W-:-:S04]  /*1dd0*/  ULOP3.LUT UR8, UR22, 0x2, URZ, 0xfc, !UPT ;  /* 0x0000000216087892 */ /* 0x000fc8000f8efcff */
[----:B------:R-:W-:-:S09]  /*1de0*/  UISETP.NE.AND UP0, UPT, UR8, 0x2, UPT ;  /* 0x000000020800788c */ /* 0x000fd2000bf05270 */
[----:B------:R-:W-:Y:S05]  /*1df0*/  BRA.U UP0, `(.L_x_36) ;  /* 0x0000000100047547 */ /* 0x000fea000b800000 */
[----:B------:R-:W-:Y:S05]  /*1e00*/  BPT.TRAP 0x1 ;  /* 0x000000040000795c */ /* 0x000fea0000300000 */
.L_x_36:
[----:B------:R-:W-:Y:S04]  /*1e10*/  BSSY.RECONVERGENT B0, `(.L_x_37) ;  /* 0x0000003000007945 */ /* 0x000fe80003800200 */
[----:B------:R-:W-:Y:S05]  /*1e20*/  @!P4 BRA `(.L_x_38) ;  /* 0x000000000004c947 */ /* 0x000fea0003800000 */
[----:B------:R-:W-:Y:S05]  /*1e30*/  BPT.TRAP 0x1 ;  /* 0x000000040000795c */ /* 0x000fea0000300000 */
.L_x_38:
[----:B------:R-:W-:Y:S05]  /*1e40*/  BSYNC.RECONVERGENT B0 ;  /* 0x0000000000007941 */ /* 0x000fea0003800200 */
.L_x_37:
[----:B------:R-:W-:Y:S02]  /*1e50*/  UIADD3 UR23, UPT, UPT, UR27, 0x1, URZ ;  /* 0x000000011b177890 */ /* 0x000fe4000fffe0ff */
[----:B------:R-:W-:Y:S02]  /*1e60*/  UIADD3 UR32, UP1, UPT, UR14, 0x80, URZ ;  /* 0x000000800e207890 */ /* 0x000fe4000ff3e0ff */
[----:B------:R-:W-:Y:S02]  /*1e70*/  UISETP.NE.AND UP0, UPT, UR23, 0xb, UPT ;  /* 0x0000000b1700788c */ /* 0x000fe4000bf05270 */
[----:B------:R-:W-:Y:S02]  /*1e80*/  USHF.L.U32 UR18, UR25, 0x6, URZ ;  /* 0x0000000619127899 */ /* 0x000fe400080006ff */
[----:B------:R-:W-:Y:S02]  /*1e90*/  USEL UR9, URZ, 0x1, UP0 ;  /* 0x00000001ff097887 */ /* 0x000fe40008000000 */
[----:B------:R-:W-:-:S02]  /*1ea0*/  USEL UR23, UR23, URZ, UP0 ;  /* 0x000000ff17177287 */ /* 0x000fc40008000000 */
[----:B------:R-:W-:Y:S02]  /*1eb0*/  UIADD3 UR30, UP0, UPT, UR14, 0x180, URZ ;  /* 0x000001800e1e7890 */ /* 0x000fe4000ff1e0ff */
[----:B------:R-:W-:Y:S01]  /*1ec0*/  ULEA UR8, UR23, UR6, 0x3 ;  /* 0x0000000617087291 */ /* 0x000fe2000f8e18ff */
[----:B------:R-:W-:Y:S01]  /*1ed0*/  LOP3.LUT R15, R15, UR9, RZ, 0x3c, !PT ;  /* 0x000000090f0f7c12 */ /* 0x000fe2000f8e3cff */
[----:B------:R-:W-:Y:S02]  /*1ee0*/  ULOP3.LUT UR17, UR17, 0xfefffff8, URZ, 0xc0, !UPT ;  /* 0xfefffff811117892 */ /* 0x000fe4000f8ec0ff */
[----:B------:R-:W-:Y:S01]  /*1ef0*/  UIADD3.X UR33, UPT, UPT, URZ, UR15, URZ, UP1, !UPT ;  /* 0x0000000fff217290 */ /* 0x000fe20008ffe4ff */
[----:B-1----:R-:W-:Y:S01]  /*1f00*/  SHF.L.U32 R2, R15, 0x1f, RZ ;  /* 0x0000001f0f027819 */ /* 0x002fe200000006ff */
[----:B------:R-:W-:Y:S01]  /*1f10*/  UIADD3.X UR31, UPT, UPT, URZ, UR15, URZ, UP0, !UPT ;  /* 0x0000000fff1f7290 */ /* 0x000fe200087fe4ff */
[----:B------:R-:W-:Y:S02]  /*1f20*/  UMOV UR28, 0x0 ;  /* 0x00000000001c7882 */ /* 0x000fe40000000000 */
[----:B------:R4:W1:Y:S01]  /*1f30*/  SYNCS.PHASECHK.TRANS64.TRYWAIT P0, [UR8+0x58], R2 ;  /* 0x00005802ff0075a7 */ /* 0x0008620008001108 */
[----:B------:R-:W-:Y:S01]  /*1f40*/  ULEA UR8, UR27, UR6, 0xd ;  /* 0x000000061b087291 */ /* 0x000fe2000f8e68ff */
[----:B------:R-:W-:Y:S01]  /*1f50*/  UMOV UR29, 0x10000000 ;  /* 0x10000000001d7882 */ /* 0x000fe20000000000 */
[----:B------:R-:W-:-:S02]  /*1f60*/  UMOV UR19, UR35 ;  /* 0x0000002300137c82 */ /* 0x000fc40008000000 */
[----:B------:R-:W-:Y:S02]  /*1f70*/  UIADD3 UR16, UPT, UPT, UR8, 0xc400, URZ ;  /* 0x0000c40008107890 */ /* 0x000fe4000fffe0ff */
[----:B------:R-:W-:Y:S01]  /*1f80*/  UIADD3 UR8, UPT, UPT, UR8, 0x22400, URZ ;  /* 0x0002240008087890 */ /* 0x000fe2000fffe0ff */
[----:B------:R-:W-:Y:S01]  /*1f90*/  UMOV UR20, UR36 ;  /* 0x0000002400147c82 */ /* 0x000fe20008000000 */
[----:B------:R-:W-:Y:S01]  /*1fa0*/  UMOV UR12, UR36 ;  /* 0x00000024000c7c82 */ /* 0x000fe20008000000 */
[----:B------:R-:W-:Y:S01]  /*1fb0*/  UMOV UR9, UR17 ;  /* 0x0000001100097c82 */ /* 0x000fe20008000000 */
[----:B------:R-:W-:Y:S01]  /*1fc0*/  UMOV UR10, UR18 ;  /* 0x00000012000a7c82 */ /* 0x000fe20008000000 */
[----:B------:R-:W-:Y:S02]  /*1fd0*/  UIADD3 UR25, UPT, UPT, UR25, 0x1, URZ ;  /* 0x0000000119197890 */ /* 0x000fe4000fffe0ff */
[----:B------:R4:W-:Y:S01]  /*1fe0*/  UTMALDG.3D.2CTA [UR16], [UR32], desc[UR28] ;  /* 0x00001c10200075b4 */ /* 0x0009e20008211000 */
[----:B------:R-:W-:Y:S01]  /*1ff0*/  UMOV UR27, UR23 ;  /* 0x00000017001b7c82 */ /* 0x000fe20008000000 */
[----:B------:R-:W-:Y:S01]  /*2000*/  UISETP.NE.AND UP0, UPT, UR25, UR26, UPT ;  /* 0x0000001a1900728c */ /* 0x000fe2000bf05270 */
[----:B------:R4:W-:Y:S08]  /*2010*/  UTMALDG.3D.2CTA [UR8], [UR30], desc[UR28] ;  /* 0x00001c081e0075b4 */ /* 0x0009f00008211000 */
[----:B----4-:R-:W-:Y:S05]  /*2020*/  BRA.U UP0, `(.L_x_39) ;  /* 0xfffffffd004c7547 */ /* 0x010fea000b83ffff */
.L_x_33:
[C---:B-1----:R-:W-:Y:S01]  /*2030*/  LEA R2, R14.reuse, UR6, 0x3 ;  /* 0x000000060e027c11 */ /* 0x042fe2000f8e18ff */
[----:B------:R-:W-:Y:S01]  /*2040*/  NOP ;  /* 0x0000000000007918 */ /* 0x000fe20000000000 */
[----:B--2---:R-:W-:Y:S02]  /*2050*/  SHF.L.U32 R3, R13, 0x1f, RZ ;  /* 0x0000001f0d037819 */ /* 0x004fe400000006ff */
[----:B------:R-:W-:Y:S02]  /*2060*/  LEA R4, R14, UR6, 0x4 ;  /* 0x000000060e047c11 */ /* 0x000fe4000f8e20ff */
[----:B------:R-:W1:Y:S02]  /*2070*/  SYNCS.PHASECHK.TRANS64.TRYWAIT P0, [R2+URZ+0x100], R3 ;  /* 0x00010003020075a7 */ /* 0x000e6400080011ff */
[----:B-1----:R-:W-:Y:S05]  /*2080*/  @!P0 BRA `(.L_x_40) ;  /* 0x0000009c00048947 */ /* 0x002fea0003800000 */
.L_x_156:
[----:B------:R-:W2:Y:S01]  /*2090*/  LDS.128 R4, [R4+0x170] ;  /* 0x0001700004047984 */ /* 0x000ea20000000c00 */
[----:B------:R-:W-:Y:S01]  /*20a0*/  ISETP.GE.AND P0, PT, R72, 0x1, PT ;  /* 0x000000014800780c */ /* 0x000fe20003f06270 */
[----:B-1----:R-:W-:Y:S01]  /*20b0*/  VIADD R2, R2, 0x110 ;  /* 0x0000011002027836 */ /* 0x002fe20000000000 */
[----:B------:R-:W-:Y:S01]  /*20c0*/  @!PT LDS RZ, [RZ] ;  /* 0x00000000fffff984 */ /* 0x000fe20000000800 */
[----:B------:R-:W-:Y:S01]  /*20d0*/  @!PT LDS RZ, [RZ] ;  /* 0x00000000fffff984 */ /* 0x000fe20000000800 */
[----:B------:R-:W-:Y:S01]  /*20e0*/  @!PT LDS RZ, [RZ] ;  /* 0x00000000fffff984 */ /* 0x000fe20000000800 */
[----:B------:R-:W-:Y:S01]  /*20f0*/  @!PT LDS RZ, [RZ] ;  /* 0x00000000fffff984 */ /* 0x000fe20000000800 */
[----:B------:R1:W-:Y:S06]  /*2100*/  MEMBAR.ALL.CTA ;  /* 0x0000000000007992 */ /* 0x0003ec0000008000 */
[----:B-1----:R-:W1:Y:S01]  /*2110*/  FENCE.VIEW.ASYNC.S ;  /* 0x00000000000073c6 */ /* 0x002e620000000000 */
[----:B------:R-:W-:-:S04]  /*2120*/  PRMT R2, RZ, 0x654, R2 ;  /* 0x00000654ff027816 */ /* 0x000fc80000000002 */
[----:B-1----:R1:W-:Y:S01]  /*2130*/  SYNCS.ARRIVE.TRANS64.RED.A1T0 RZ, [R2+URZ], RZ ;  /* 0x000000ff02ff79a7 */ /* 0x0023e200081004ff */
[----:B--2---:R-:W-:-:S13]  /*2140*/  LOP3.LUT P2, RZ, R6, 0x1, RZ, 0xc0, !PT ;  /* 0x0000000106ff7812 */ /* 0x004fda000784c0ff */
[----:B------:R-:W-:Y:S01]  /*2150*/  @P2 SHF.R.U32.HI R3, RZ, 0x10, R5 ;  /* 0x00000010ff032819 */ /* 0x000fe20000011605 */
[----:B------:R-:W-:Y:S01]  /*2160*/  VOTEU.ANY UP0, P2 ;  /* 0x0000000000ff7886 */ /* 0x000fe20001000100 */
[----:B------:R-:W-:Y:S02]  /*2170*/  @P2 MOV R11, R4 ;  /* 0x00000004000b2202 */ /* 0x000fe40000000f00 */
[----:B------:R-:W-:Y:S02]  /*2180*/  @P2 R2UR.BROADCAST UR8, R3 ;  /* 0x00000000030822ca */ /* 0x000fe400008e0000 */
[----:B------:R-:W-:-:S11]  /*2190*/  @P2 LOP3.LUT R8, R5, 0xffff, RZ, 0xc0, !PT ;  /* 0x0000ffff05082812 */ /* 0x000fd600078ec0ff */
[----:B------:R-:W-:Y:S01]  /*21a0*/  @UP0 UMOV UR36, UR8 ;  /* 0x0000000800240c82 */ /* 0x000fe20008000000 */
[----:B-1----:R-:W-:Y:S05]  /*21b0*/  @!P0 BRA `(.L_x_41) ;  /* 0x0000000000b88947 */ /* 0x002fea0003800000 */
[----:B------:R-:W3:Y:S01]  /*21c0*/  LDC.64 R4, c[0x0][0xb18] ;  /* 0x0002c600ff047b82 */ /* 0x000ee20000000a00 */
[----:B------:R-:W-:-:S07]  /*21d0*/  ISETP.NE.AND P3, PT, R72, 0x1, PT ;  /* 0x000000014800780c */ /* 0x000fce0003f65270 */
[----:B------:R-:W1:Y:S08]  /*21e0*/  LDC.64 R6, c[0x0][0xb10] ;  /* 0x0002c400ff067b82 */ /* 0x000e700000000a00 */
[----:B------:R-:W2:Y:S08]  /*21f0*/  LDC R17, c[0x0][0xb20] ;  /* 0x0002c800ff117b82 */ /* 0x000eb00000000800 */
[----:B------:R-:W4:Y:S01]  /*2200*/  LDC R18, c[0x0][0xb0c] ;  /* 0x0002c300ff127b82 */ /* 0x000f220000000800 */
[----:B---3--:R-:W-:Y:S01]  /*2210*/  IMAD.HI.U32 R22, R0, R5, RZ ;  /* 0x0000000500167227 */ /* 0x008fe200078e00ff */
[----:B------:R-:W-:-:S06]  /*2220*/  ISETP.NE.AND P0, PT, R4, 0x1, PT ;  /* 0x000000010400780c */ /* 0x000fcc0003f05270 */
[----:B------:R-:W3:Y:S01]  /*2230*/  LDC.64 R2, c[0x0][0xb28] ;  /* 0x0002ca00ff027b82 */ /* 0x000ee20000000a00 */
[----:B-1----:R-:W-:-:S04]  /*2240*/  IMAD.HI.U32 R20, R9, R6, RZ ;  /* 0x0000000609147227 */ /* 0x002fc800078e00ff */
[----:B------:R-:W-:Y:S01]  /*2250*/  IMAD.HI.U32 R24, R11, R6, RZ ;  /* 0x000000060b187227 */ /* 0x000fe200078e00ff */
[----:B------:R-:W-:Y:S02]  /*2260*/  SHF.R.U32.HI R20, RZ, R7, R20 ;  /* 0x00000007ff147219 */ /* 0x000fe40000011614 */
[----:B--2---:R-:W-:Y:S01]  /*2270*/  SHF.R.U32.HI R19, RZ, R17, R22 ;  /* 0x00000011ff137219 */ /* 0x004fe20000011616 */
[----:B------:R-:W-:Y:S01]  /*2280*/  IMAD.HI.U32 R22, R8, R5, RZ ;  /* 0x0000000508167227 */ /* 0x000fe200078e00ff */
[----:B------:R-:W-:Y:S02]  /*2290*/  SHF.R.U32.HI R24, RZ, R7, R24 ;  /* 0x00000007ff187219 */ /* 0x000fe40000011618 */
[----:B------:R-:W-:Y:S02]  /*22a0*/  SEL R19, R0, R19, !P0 ;  /* 0x0000001300137207 */ /* 0x000fe40004000000 */
[----:B------:R-:W-:Y:S02]  /*22b0*/  SHF.R.U32.HI R17, RZ, R17, R22 ;  /* 0x00000011ff117219 */ /* 0x000fe40000011616 */
[----:B----4-:R-:W-:-:S02]  /*22c0*/  ISETP.NE.AND P1, PT, R18, 0x1, PT ;  /* 0x000000011200780c */ /* 0x010fc40003f25270 */
[----:B------:R-:W-:Y:S02]  /*22d0*/  SEL R17, R8, R17, !P0 ;  /* 0x0000001108117207 */ /* 0x000fe40004000000 */
[----:B------:R-:W-:Y:S02]  /*22e0*/  SEL R21, R9, R20, !P1 ;  /* 0x0000001409157207 */ /* 0x000fe40004800000 */
[----:B------:R-:W-:Y:S01]  /*22f0*/  SEL R5, R11, R24, !P1 ;  /* 0x000000180b057207 */ /* 0x000fe20004800000 */
[----:B---3--:R-:W-:Y:S01]  /*2300*/  IMAD.HI.U32 R20, R19, R2, RZ ;  /* 0x0000000213147227 */ /* 0x008fe200078e00ff */
[----:B------:R-:W-:-:S03]  /*2310*/  IADD3 R7, PT, PT, -R17, RZ, RZ ;  /* 0x000000ff11077210 */ /* 0x000fc60007ffe1ff */
        /* <DEDUP_REMOVED lines=11> */
[----:B------:R-:W-:-:S04]  /*23d0*/  @!P0 IMAD.HI.U32 R20, R5, R2, RZ ;  /* 0x0000000205148227 */ /* 0x000fc800078e00ff */
[----:B------:R-:W-:Y:S01]  /*23e0*/  IMAD.MOV R2, RZ, RZ, -R6 ;  /* 0x000000ffff027224 */ /* 0x000fe200078e0a06 */
[----:B------:R-:W-:-:S03]  /*23f0*/  @!P0 SHF.R.U32.HI R20, RZ, R3, R20 ;  /* 0x00000003ff148219 */ /* 0x000fc60000011614 */
[----:B------:R-:W-:Y:S01]  /*2400*/  IMAD R2, R72, R2, R17 ;  /* 0x0000000248027224 */ /* 0x000fe200078e0211 */
        /* <DEDUP_REMOVED lines=9> */
.L_x_41:
[----:B------:R-:W1:Y:S02]  /*24a0*/  LDCU UR8, c[0x0][0xb30] ;  /* 0x00016600ff0877ac */ /* 0x000e640008000800 */
[----:B-1----:R-:W-:-:S09]  /*24b0*/  UISETP.NE.AND UP0, UPT, UR8, 0x1, UPT ;  /* 0x000000010800788c */ /* 0x002fd2000bf05270 */
[----:B------:R-:W-:Y:S05]  /*24c0*/  BRA.U UP0, `(.L_x_42) ;  /* 0x0000000100407547 */ /* 0x000fea000b800000 */
[----:B------:R-:W1:Y:S08]  /*24d0*/  LDC.64 R4, c[0x0][0xb10] ;  /* 0x0002c400ff047b82 */ /* 0x000e700000000a00 */
[----:B------:R-:W2:Y:S08]  /*24e0*/  LDC.64 R2, c[0x0][0xb18] ;  /* 0x0002c600ff027b82 */ /* 0x000eb00000000a00 */
[----:B------:R-:W4:Y:S08]  /*24f0*/  LDC R6, c[0x0][0xb20] ;  /* 0x0002c800ff067b82 */ /* 0x000f300000000800 */
[----:B------:R-:W3:Y:S01]  /*2500*/  LDC R18, c[0x0][0xb0c] ;  /* 0x0002c300ff127b82 */ /* 0x000ee20000000800 */
[----:B-1----:R-:W-:-:S05]  /*2510*/  IMAD.HI.U32 R4, R11, R4, RZ ;  /* 0x000000040b047227 */ /* 0x002fca00078e00ff */
[----:B------:R-:W-:Y:S01]  /*2520*/  SHF.R.U32.HI R4, RZ, R5, R4 ;  /* 0x00000005ff047219 */ /* 0x000fe20000011604 */
[----:B--2---:R-:W-:Y:S01]  /*2530*/  IMAD.HI.U32 R3, R8, R3, RZ ;  /* 0x0000000308037227 */ /* 0x004fe200078e00ff */
[----:B------:R-:W-:-:S04]  /*2540*/  ISETP.NE.AND P0, PT, R2, 0x1, PT ;  /* 0x000000010200780c */ /* 0x000fc80003f05270 */
[----:B----4-:R-:W-:-:S04]  /*2550*/  SHF.R.U32.HI R3, RZ, R6, R3 ;  /* 0x00000006ff037219 */ /* 0x010fc80000011603 */
[----:B------:R-:W-:Y:S02]  /*2560*/  SEL R3, R8, R3, !P0 ;  /* 0x0000000308037207 */ /* 0x000fe40004000000 */
[----:B---3--:R-:W-:-:S04]  /*2570*/  ISETP.NE.AND P1, PT, R18, 0x1, PT ;  /* 0x000000011200780c */ /* 0x008fc80003f25270 */
[----:B------:R-:W-:-:S05]  /*2580*/  SEL R4, R11, R4, !P1 ;  /* 0x000000040b047207 */ /* 0x000fca0004800000 */
[----:B------:R-:W-:Y:S02]  /*2590*/  IMAD.IADD R5, R3, 0x1, -R4 ;  /* 0x0000000103057824 */ /* 0x000fe400078e0a04 */
[----:B------:R-:W-:Y:S02]  /*25a0*/  IMAD.IADD R3, R4, 0x1, -R3 ;  /* 0x0000000104037824 */ /* 0x000fe400078e0a03 */
[----:B------:R-:W-:Y:S02]  /*25b0*/  IMAD R11, R5, R18, R11 ;  /* 0x00000012050b7224 */ /* 0x000fe400078e020b */
[----:B------:R-:W-:-:S07]  /*25c0*/  IMAD R8, R3, R2, R8 ;  /* 0x0000000203087224 */ /* 0x000fce00078e0208 */
.L_x_42:
[----:B------:R-:W-:Y:S01]  /*25d0*/  VIADD R14, R14, 0x1 ;  /* 0x000000010e0e7836 */ /* 0x000fe20000000000 */
[----:B------:R-:W-:Y:S01]  /*25e0*/  UPLOP3.LUT UP5, UPT, UPT, UPT, UPT, 0x80, 0x8 ;  /* 0x000000000008789c */ /* 0x000fe20003faf070 */
[----:B------:R-:W-:Y:S02]  /*25f0*/  IMAD.IADD R21, R11, 0x1, R174 ;  /* 0x000000010b157824 */ /* 0x000fe400078e02ae */
[----:B------:R-:W-:Y:S01]  /*2600*/  IMAD.IADD R20, R8, 0x1, R147 ;  /* 0x0000000108147824 */ /* 0x000fe200078e0293 */
[----:B------:R-:W-:-:S04]  /*2610*/  ISETP.NE.AND P0, PT, R14, 0x2, PT ;  /* 0x000000020e00780c */ /* 0x000fc80003f05270 */
[----:B------:R-:W-:Y:S02]  /*2620*/  SEL R2, RZ, 0x1, P0 ;  /* 0x00000001ff027807 */ /* 0x000fe40000000000 */
[----:B------:R-:W-:Y:S02]  /*2630*/  SEL R14, R14, RZ, P0 ;  /* 0x000000ff0e0e7207 */ /* 0x000fe40000000000 */
[----:B------:R-:W-:Y:S01]  /*2640*/  LOP3.LUT R13, R13, R2, RZ, 0x3c, !PT ;  /* 0x000000020d0d7212 */ /* 0x000fe200078e3cff */
[----:B------:R-:W-:Y:S06]  /*2650*/  @P2 BRA `(.L_x_43) ;  /* 0xfffffff000602947 */ /* 0x000fec000383ffff */
[----:B------:R-:W-:Y:S01]  /*2660*/  UIADD3 UR6, UPT, UPT, UR6, 0x58, URZ ;  /* 0x0000005806067890 */ /* 0x000fe2000fffe0ff */
[----:B------:R-:W-:-:S03]  /*2670*/  SHF.L.U32 R3, R15, 0x1f, RZ ;  /* 0x0000001f0f037819 */ /* 0x000fc600000006ff */
[----:B------:R-:W-:-:S09]  /*2680*/  ULEA UR4, UR23, UR6, 0x3 ;  /* 0x0000000617047291 */ /* 0x000fd2000f8e18ff */
[----:B------:R-:W1:Y:S02]  /*2690*/  SYNCS.PHASECHK.TRANS64.TRYWAIT P0, [UR4], R3 ;  /* 0x00000003ff0075a7 */ /* 0x000e640008001104 */
[----:B-1----:R-:W-:Y:S05]  /*26a0*/  @!P0 BRA `(.L_x_44) ;  /* 0x0000009400908947 */ /* 0x002fea0003800000 */
.L_x_158:
[----:B------:R-:W-:-:S04]  /*26b0*/  UIADD3 UR5, UPT, UPT, UR23, 0x1, URZ ;  /* 0x0000000117057890 */ /* 0x000fc8000fffe0ff */
[----:B------:R-:W-:-:S04]  /*26c0*/  UISETP.NE.AND UP0, UPT, UR5, 0xb, UPT ;  /* 0x0000000b0500788c */ /* 0x000fc8000bf05270 */
[----:B------:R-:W-:Y:S02]  /*26d0*/  USEL UR7, URZ, 0x1, UP0 ;  /* 0x00000001ff077887 */ /* 0x000fe40008000000 */
[----:B------:R-:W-:-:S04]  /*26e0*/  USEL UR5, UR5, URZ, UP0 ;  /* 0x000000ff05057287 */ /* 0x000fc80008000000 */
[----:B------:R-:W-:Y:S01]  /*26f0*/  ULEA UR4, UR5, UR6, 0x3 ;  /* 0x0000000605047291 */ /* 0x000fe2000f8e18ff */
[----:B------:R-:W-:-:S04]  /*2700*/  LOP3.LUT R2, R15, UR7, RZ, 0x3c, !PT ;  /* 0x000000070f027c12 */ /* 0x000fc8000f8e3cff */
[----:B-1----:R-:W-:-:S04]  /*2710*/  SHF.L.U32 R3, R2, 0x1f, RZ ;  /* 0x0000001f02037819 */ /* 0x002fc800000006ff */
[----:B------:R-:W1:Y:S02]  /*2720*/  SYNCS.PHASECHK.TRANS64.TRYWAIT P0, [UR4], R3 ;  /* 0x00000003ff0075a7 */ /* 0x000e640008001104 */
[----:B-1----:R-:W-:Y:S05]  /*2730*/  @!P0 BRA `(.L_x_45) ;  /* 0x0000009400848947 */ /* 0x002fea0003800000 */
.L_x_160:
        /* <DEDUP_REMOVED lines=9> */
.L_x_162:
        /* <DEDUP_REMOVED lines=9> */
.L_x_164:
        /* <DEDUP_REMOVED lines=9> */
.L_x_166:
        /* <DEDUP_REMOVED lines=9> */
.L_x_168:
        /* <DEDUP_REMOVED lines=9> */
.L_x_170:
        /* <DEDUP_REMOVED lines=9> */
.L_x_172:
        /* <DEDUP_REMOVED lines=9> */
.L_x_174:
        /* <DEDUP_REMOVED lines=9> */
.L_x_176:
[----:B------:R-:W-:-:S04]  /*2bc0*/  UIADD3 UR5, UPT, UPT, UR5, 0x1, URZ ;  /* 0x0000000105057890 */ /* 0x000fc8000fffe0ff */
[----:B------:R-:W-:-:S04]  /*2bd0*/  UISETP.NE.AND UP0, UPT, UR5, 0xb, UPT ;  /* 0x0000000b0500788c */ /* 0x000fc8000bf05270 */
[----:B------:R-:W-:Y:S02]  /*2be0*/  USEL UR4, URZ, 0x1, UP0 ;  /* 0x00000001ff047887 */ /* 0x000fe40008000000 */
[----:B------:R-:W-:-:S04]  /*2bf0*/  USEL UR5, UR5, URZ, UP0 ;  /* 0x000000ff05057287 */ /* 0x000fc80008000000 */
[----:B------:R-:W-:Y:S01]  /*2c00*/  ULEA UR5, UR5, UR6, 0x3 ;  /* 0x0000000605057291 */ /* 0x000fe2000f8e18ff */
[----:B-1----:R-:W-:-:S04]  /*2c10*/  LOP3.LUT R3, R2, UR4, RZ, 0x3c, !PT ;  /* 0x0000000402037c12 */ /* 0x002fc8000f8e3cff */
[----:B------:R-:W-:Y:S01]  /*2c20*/  SHF.L.U32 R3, R3, 0x1f, RZ ;  /* 0x0000001f03037819 */ /* 0x000fe200000006ff */
[----:B---3--:R-:W-:-:S07]  /*2c30*/  IMAD.U32 R0, RZ, RZ, UR5 ;  /* 0x00000005ff007e24 */ /* 0x008fce000f8e00ff */
.L_x_54:
[----:B-1----:R1:W2:Y:S02]  /*2c40*/  SYNCS.PHASECHK.TRANS64.TRYWAIT P0, [R0+URZ], R3 ;  /* 0x00000003000075a7 */ /* 0x0022a400080011ff */
[----:B--2---:R-:W-:Y:S05]  /*2c50*/  @!P0 NANOSLEEP.SYNCS 0x989680 ;  /* 0x009896800000895d */ /* 0x004fea0003900000 */
[----:B------:R-:W2:Y:S02]  /*2c60*/  @!P0 SYNCS.PHASECHK.TRANS64 P0, [R0+URZ], R3 ;  /* 0x00000003000085a7 */ /* 0x000ea400080010ff */
[----:B--2---:R-:W-:Y:S05]  /*2c70*/  @P0 EXIT ;  /* 0x000000000000094d */ /* 0x004fea0003800000 */
[----:B------:R-:W-:Y:S05]  /*2c80*/  BRA `(.L_x_54) ;  /* 0xfffffffc00ec7947 */ /* 0x000fea000383ffff */
.L_x_23:
[----:B------:R-:W-:-:S04]  /*2c90*/  UISETP.NE.AND UP1, UPT, UR37, URZ, UPT ;  /* 0x000000ff2500728c */ /* 0x000fc8000bf25270 */
[----:B------:R-:W-:-:S09]  /*2ca0*/  UISETP.NE.OR UP1, UPT, UR10, 0x1, UP1 ;  /* 0x000000010a00788c */ /* 0x000fd20008f25670 */
[----:B------:R-:W-:Y:S05]  /*2cb0*/  BRA.U UP1, `(.L_x_55) ;  /* 0x00000005014c7547 */ /* 0x000fea000b800000 */
[----:B------:R-:W-:Y:S01]  /*2cc0*/  HFMA2 R11, -RZ, RZ, 0, 0 ;  /* 0x00000000ff0b7431 */ /* 0x000fe200000001ff */
[----:B------:R-:W-:Y:S01]  /*2cd0*/  ISETP.GE.U32.AND P2, PT, R10, 0x2, PT ;  /* 0x000000020a00780c */ /* 0x000fe20003f46070 */
[----:B------:R-:W-:Y:S01]  /*2ce0*/  IMAD.MOV.U32 R12, RZ, RZ, 0x1 ;  /* 0x00000001ff0c7424 */ /* 0x000fe200078e00ff */
[----:B------:R-:W-:Y:S01]  /*2cf0*/  CS2R R8, SRZ ;  /* 0x0000000000087805 */ /* 0x000fe2000001ff00 */
[----:B------:R-:W-:Y:S01]  /*2d00*/  IMAD.MOV.U32 R3, RZ, RZ, RZ ;  /* 0x000000ffff037224 */ /* 0x000fe200078e00ff */
[----:B------:R-:W-:Y:S01]  /*2d10*/  UMOV UR4, 0x400 ;  /* 0x0000040000047882 */ /* 0x000fe20000000000 */
[----:B------:R-:W-:Y:S01]  /*2d20*/  UMOV UR6, URZ ;  /* 0x000000ff00067c82 */ /* 0x000fe20008000000 */
[----:B------:R-:W-:-:S12]  /*2d30*/  ULEA UR37, UR37, UR4, 0x18 ;  /* 0x0000000425257291 */ /* 0x000fd8000f8ec0ff */
.L_x_59:
[----:B------:R-:W-:Y:S02]  /*2d40*/  LEA R0, R3, UR37, 0x3 ;  /* 0x0000002503007c11 */ /* 0x000fe4000f8e18ff */
[----:B------:R-:W-:-:S03]  /*2d50*/  SHF.L.U32 R5, R8, 0x1f, RZ ;  /* 0x0000001f08057819 */ /* 0x000fc600000006ff */
[----:B------:R-:W-:Y:S01]  /*2d60*/  VIADD R4, R0, 0x150 ;  /* 0x0000015000047836 */ /* 0x000fe20000000000 */
[----:B------:R-:W1:Y:S02]  /*2d70*/  SYNCS.PHASECHK.TRANS64.TRYWAIT P0, [R0+URZ+0x140], R5 ;  /* 0x00014005000075a7 */ /* 0x000e6400080011ff */
[----:B-1----:R-:W-:Y:S05]  /*2d80*/  @!P0 BRA `(.L_x_56) ;  /* 0x0000009000c88947 */ /* 0x002fea0003800000 */
.L_x_177:
[----:B------:R-:W-:Y:S01]  /*2d90*/  ULEA UR5, UR6, UR37, 0x3 ;  /* 0x0000002506057291 */ /* 0x000fe2000f8e18ff */
[----:B------:R-:W-:Y:S01]  /*2da0*/  PRMT R4, RZ, 0x654, R4 ;  /* 0x00000654ff047816 */ /* 0x000fe20000000004 */
[----:B-1----:R-:W-:Y:S01]  /*2db0*/  @!P2 IMAD.MOV.U32 R5, RZ, RZ, 0x10 ;  /* 0x00000010ff05a424 */ /* 0x002fe200078e00ff */
[----:B------:R-:W-:Y:S01]  /*2dc0*/  SHF.L.U32 R7, R12, 0x1f, RZ ;  /* 0x0000001f0c077819 */ /* 0x000fe200000006ff */
[----:B------:R-:W-:Y:S01]  /*2dd0*/  UIADD3 UR4, UPT, UPT, UR5, 0x100, URZ ;  /* 0x0000010005047890 */ /* 0x000fe2000fffe0ff */
[----:B------:R1:W-:Y:S05]  /*2de0*/  SYNCS.ARRIVE.TRANS64.RED.A1T0 RZ, [R4+URZ], RZ ;  /* 0x000000ff04ff79a7 */ /* 0x0003ea00081004ff */
[----:B------:R-:W-:Y:S01]  /*2df0*/  IMAD.U32 R13, RZ, RZ, UR4 ;  /* 0x00000004ff0d7e24 */ /* 0x000fe2000f8e00ff */
[----:B------:R-:W2:Y:S04]  /*2e00*/  SYNCS.PHASECHK.TRANS64.TRYWAIT P0, [UR5+0x110], R7 ;  /* 0x00011007ff0075a7 */ /* 0x000ea80008001105 */
[----:B------:R-:W-:Y:S01]  /*2e10*/  PRMT R13, R10, 0x654, R13 ;  /* 0x000006540a0d7816 */ /* 0x000fe2000000000d */
[----:B-12---:R-:W-:Y:S06]  /*2e20*/  @!P0 BRA `(.L_x_57) ;  /* 0x0000009000b48947 */ /* 0x006fec0003800000 */
.L_x_179:
[----:B------:R-:W-:Y:S01]  /*2e30*/  ULEA UR4, UR6, UR37, 0x4 ;  /* 0x0000002506047291 */ /* 0x000fe2000f8e20ff */
[----:B------:R-:W-:Y:S01]  /*2e40*/  SEL R2, R13, R2, !P2 ;  /* 0x000000020d027207 */ /* 0x000fe20005000000 */
[----:B------:R-:W-:Y:S01]  /*2e50*/  UIADD3 UR5, UPT, UPT, UR5, 0x100, URZ ;  /* 0x0000010005057890 */ /* 0x000fe2000fffe0ff */
[----:B-1----:R-:W-:Y:S01]  /*2e60*/  LEA R0, R11, UR37, 0x3 ;  /* 0x000000250b007c11 */ /* 0x002fe2000f8e18ff */
[----:B------:R-:W-:Y:S01]  /*2e70*/  UIADD3 UR4, UPT, UPT, UR4, 0x170, URZ ;  /* 0x0000017004047890 */ /* 0x000fe2000fffe0ff */
[----:B------:R1:W-:Y:S01]  /*2e80*/  @!P2 SYNCS.ARRIVE.TRANS64.RED RZ, [R2+URZ], R5 ;  /* 0x0000000502ffa9a7 */ /* 0x0003e200080004ff */
[----:B------:R-:W-:Y:S01]  /*2e90*/  UIADD3 UR6, UPT, UPT, UR6, 0x1, URZ ;  /* 0x0000000106067890 */ /* 0x000fe2000fffe0ff */
[----:B------:R-:W-:-:S03]  /*2ea0*/  VIADD R3, R3, 0x1 ;  /* 0x0000000103037836 */ /* 0x000fc60000000000 */
[----:B------:R-:W-:Y:S02]  /*2eb0*/  UISETP.NE.AND UP0, UPT, UR6, 0x2, UPT ;  /* 0x000000020600788c */ /* 0x000fe4000bf05270 */
[----:B------:R-:W-:Y:S01]  /*2ec0*/  ISETP.NE.AND P0, PT, R3, 0x2, PT ;  /* 0x000000020300780c */ /* 0x000fe20003f05270 */
[----:B------:R-:W-:Y:S06]  /*2ed0*/  UGETNEXTWORKID.BROADCAST [UR4], [UR5] ;  /* 0x00000000040073ca */ /* 0x000fec0008000100 */
[----:B------:R-:W-:Y:S02]  /*2ee0*/  USEL UR4, URZ, 0x1, UP0 ;  /* 0x00000001ff047887 */ /* 0x000fe40008000000 */
[----:B------:R-:W-:-:S04]  /*2ef0*/  USEL UR6, UR6, URZ, UP0 ;  /* 0x000000ff06067287 */ /* 0x000fc80008000000 */
[----:B------:R-:W-:Y:S02]  /*2f00*/  LOP3.LUT R12, R12, UR4, RZ, 0x3c, !PT ;  /* 0x000000040c0c7c12 */ /* 0x000fe4000f8e3cff */
[----:B-1----:R-:W-:-:S04]  /*2f10*/  SHF.L.U32 R5, R9, 0x1f, RZ ;  /* 0x0000001f09057819 */ /* 0x002fc800000006ff */
[----:B------:R-:W1:Y:S02]  /*2f20*/  SYNCS.PHASECHK.TRANS64.TRYWAIT P1, [R0+URZ+0x100], R5 ;  /* 0x00010005000075a7 */ /* 0x000e6400080211ff */
[----:B-1----:R-:W-:Y:S05]  /*2f30*/  @!P1 BRA `(.L_x_58) ;  /* 0x0000009000889947 */ /* 0x002fea0003800000 */
.L_x_180:
[----:B------:R-:W-:Y:S01]  /*2f40*/  LEA R4, R11, UR37, 0x4 ;  /* 0x000000250b047c11 */ /* 0x000fe2000f8e20ff */
[----:B-1----:R-:W-:Y:S01]  /*2f50*/  VIADD R0, R0, 0x110 ;  /* 0x0000011000007836 */ /* 0x002fe20000000000 */
[----:B------:R-:W-:Y:S01]  /*2f60*/  SEL R3, R3, RZ, P0 ;  /* 0x000000ff03037207 */ /* 0x000fe20000000000 */
[----:B------:R-:W-:-:S03]  /*2f70*/  VIADD R11, R11, 0x1 ;  /* 0x000000010b0b7836 */ /* 0x000fc60000000000 */
[----:B------:R-:W1:Y:S01]  /*2f80*/  LDS.128 R4, [R4+0x170] ;  /* 0x0001700004047984 */ /* 0x000e620000000c00 */
[----:B------:R-:W-:Y:S02]  /*2f90*/  PRMT R0, RZ, 0x654, R0 ;  /* 0x00000654ff007816 */ /* 0x000fe40000000000 */
[C---:B------:R-:W-:Y:S01]  /*2fa0*/  ISETP.NE.AND P1, PT, R11.reuse, 0x2, PT ;  /* 0x000000020b00780c */ /* 0x040fe20003f25270 */
[----:B------:R-:W-:Y:S01]  /*2fb0*/  @!PT LDS RZ, [RZ] ;  /* 0x00000000fffff984 */ /* 0x000fe20000000800 */
[----:B------:R-:W-:Y:S01]  /*2fc0*/  @!PT LDS RZ, [RZ] ;  /* 0x00000000fffff984 */ /* 0x000fe20000000800 */
[----:B------:R-:W-:Y:S01]  /*2fd0*/  @!PT LDS RZ, [RZ] ;  /* 0x00000000fffff984 */ /* 0x000fe20000000800 */
[----:B------:R-:W-:Y:S01]  /*2fe0*/  @!PT LDS RZ, [RZ] ;  /* 0x00000000fffff984 */ /* 0x000fe20000000800 */
[----:B------:R2:W-:Y:S06]  /*2ff0*/  MEMBAR.ALL.CTA ;  /* 0x0000000000007992 */ /* 0x0005ec0000008000 */
[----:B--2---:R-:W2:Y:S01]  /*3000*/  FENCE.VIEW.ASYNC.S ;  /* 0x00000000000073c6 */ /* 0x004ea20000000000 */
[----:B------:R-:W-:Y:S01]  /*3010*/  SEL R11, R11, RZ, P1 ;  /* 0x000000ff0b0b7207 */ /* 0x000fe20000800000 */
[----:B--2---:R2:W-:Y:S01]  /*3020*/  SYNCS.ARRIVE.TRANS64.RED.A1T0 RZ, [R0+URZ], RZ ;  /* 0x000000ff00ff79a7 */ /* 0x0045e200081004ff */
[----:B-1----:R-:W-:-:S02]  /*3030*/  LOP3.LUT P3, RZ, R6, 0x1, RZ, 0xc0, !PT ;  /* 0x0000000106ff7812 */ /* 0x002fc4000786c0ff */
[----:B------:R-:W-:-:S04]  /*3040*/  SEL R5, RZ, 0x1, P0 ;  /* 0x00000001ff057807 */ /* 0x000fc80000000000 */
[----:B------:R-:W-:Y:S02]  /*3050*/  LOP3.LUT R8, R8, R5, RZ, 0x3c, !PT ;  /* 0x0000000508087212 */ /* 0x000fe400078e3cff */
[----:B--2---:R-:W-:-:S04]  /*3060*/  SEL R0, RZ, 0x1, P1 ;  /* 0x00000001ff007807 */ /* 0x004fc80000800000 */
[----:B------:R-:W-:Y:S01]  /*3070*/  LOP3.LUT R9, R9, R0, RZ, 0x3c, !PT ;  /* 0x0000000009097212 */ /* 0x000fe200078e3cff */
[----:B------:R-:W-:Y:S06]  /*3080*/  @P3 BRA `(.L_x_59) ;  /* 0xfffffffc002c3947 */ /* 0x000fec000383ffff */
[----:B------:R-:W-:Y:S01]  /*3090*/  ULEA UR5, UR6, UR37, 0x3 ;  /* 0x0000002506057291 */ /* 0x000fe2000f8e18ff */
[----:B------:R-:W-:-:S08]  /*30a0*/  SHF.L.U32 R3, R12, 0x1f, RZ ;  /* 0x0000001f0c037819 */ /* 0x000fd000000006ff */
[----:B------:R-:W1:Y:S02]  /*30b0*/  SYNCS.PHASECHK.TRANS64 P0, [UR5+0x110], R3 ;  /* 0x00011003ff0075a7 */ /* 0x000e640008001005 */
[----:B-1----:R-:W-:Y:S05]  /*30c0*/  @P0 BRA `(.L_x_60) ;  /* 0x0000000000080947 */ /* 0x002fea0003800000 */
[----:B------:R-:W1:Y:S02]  /*30d0*/  SYNCS.PHASECHK.TRANS64.TRYWAIT P0, [UR5+0x110], R3 ;  /* 0x00011003ff0075a7 */ /* 0x000e640008001105 */
[----:B-1----:R-:W-:Y:S05]  /*30e0*/  @!P0 BRA `(.L_x_61) ;  /* 0x0000009000308947 */ /* 0x002fea0003800000 */
.L_x_60:
[----:B------:R-:W-:-:S04]  /*30f0*/  UIADD3 UR4, UPT, UPT, UR6, 0x1, URZ ;  /* 0x0000000106047890 */ /* 0x000fc8000fffe0ff */
[----:B------:R-:W-:-:S04]  /*3100*/  UISETP.NE.AND UP0, UPT, UR4, 0x2, UPT ;  /* 0x000000020400788c */ /* 0x000fc8000bf05270 */
[----:B------:R-:W-:Y:S02]  /*3110*/  USEL UR7, URZ, 0x1, UP0 ;  /* 0x00000001ff077887 */ /* 0x000fe40008000000 */
[----:B------:R-:W-:-:S04]  /*3120*/  USEL UR4, UR4, URZ, UP0 ;  /* 0x000000ff04047287 */ /* 0x000fc80008000000 */
[----:B------:R-:W-:Y:S01]  /*3130*/  ULEA UR4, UR4, UR37, 0x3 ;  /* 0x0000002504047291 */ /* 0x000fe2000f8e18ff */
[----:B-1----:R-:W-:-:S04]  /*3140*/  LOP3.LUT R3, R12, UR7, RZ, 0x3c, !PT ;  /* 0x000000070c037c12 */ /* 0x002fc8000f8e3cff */
[----:B------:R-:W-:-:S04]  /*3150*/  SHF.L.U32 R0, R3, 0x1f, RZ ;  /* 0x0000001f03007819 */ /* 0x000fc800000006ff */
[----:B------:R-:W1:Y:S02]  /*3160*/  SYNCS.PHASECHK.TRANS64 P0, [UR4+0x110], R0 ;  /* 0x00011000ff0075a7 */ /* 0x000e640008001004 */
[----:B-1----:R-:W-:Y:S05]  /*3170*/  @P0 EXIT ;  /* 0x000000000000094d */ /* 0x002fea0003800000 */
[----:B------:R-:W-:Y:S02]  /*3180*/  SHF.L.U32 R3, R3, 0x1f, RZ ;  /* 0x0000001f03037819 */ /* 0x000fe400000006ff */
[----:B------:R-:W-:-:S07]  /*3190*/  MOV R0, UR4 ;  /* 0x0000000400007c02 */ /* 0x000fce0008000f00 */
.L_x_62:
[----:B-1----:R1:W2:Y:S02]  /*31a0*/  SYNCS.PHASECHK.TRANS64.TRYWAIT P0, [R0+URZ+0x110], R3 ;  /* 0x00011003000075a7 */ /* 0x0022a400080011ff */
[----:B--2---:R-:W-:Y:S05]  /*31b0*/  @!P0 NANOSLEEP.SYNCS 0x989680 ;  /* 0x009896800000895d */ /* 0x004fea0003900000 */
[----:B------:R-:W2:Y:S02]  /*31c0*/  @!P0 SYNCS.PHASECHK.TRANS64 P0, [R0+URZ+0x110], R3 ;  /* 0x00011003000085a7 */ /* 0x000ea400080010ff */
[----:B--2---:R-:W-:Y:S05]  /*31d0*/  @P0 EXIT ;  /* 0x000000000000094d */ /* 0x004fea0003800000 */
[----:B------:R-:W-:Y:S05]  /*31e0*/  BRA `(.L_x_62) ;  /* 0xfffffffc00ec7947 */ /* 0x000fea000383ffff */
.L_x_55:
[----:B------:R-:W-:Y:S05]  /*31f0*/  BRA.U UP4, `(.L_x_63) ;  /* 0x0000001104587547 */ /* 0x000fea000b800000 */
[----:B------:R-:W-:Y:S01]  /*3200*/  UMOV UR6, 0x40 ;  /* 0x0000004000067882 */ /* 0x000fe20000000000 */
[----:B------:R-:W-:Y:S01]  /*3210*/  NOP ;  /* 0x0000000000007918 */ /* 0x000fe20000000000 */
[----:B------:R-:W-:Y:S01]  /*3220*/  ULEA UR6, UR37, UR6, 0x18 ;  /* 0x0000000625067291 */ /* 0x000fe2000f8ec0ff */
[----:B------:R-:W-:Y:S02]  /*3230*/  UMOV UR7, 0x400 ;  /* 0x0000040000077882 */ /* 0x000fe40000000000 */
[----:B------:R-:W-:-:S06]  /*3240*/  ULEA UR37, UR37, UR7, 0x18 ;  /* 0x0000000725257291 */ /* 0x000fcc000f8ec0ff */
[----:B------:R-:W1:Y:S02]  /*3250*/  LDS.U8 R2, [UR6+0x1c] ;  /* 0x00001c06ff027984 */ /* 0x000e640008000000 */
[----:B-1----:R-:W-:-:S13]  /*3260*/  ISETP.NE.AND P0, PT, R2, RZ, PT ;  /* 0x000000ff0200720c */ /* 0x002fda0003f05270 */
[----:B------:R-:W-:Y:S05]  /*3270*/  @P0 BRA `(.L_x_64) ;  /* 0x0000000400080947 */ /* 0x000fea0003800000 */
[----:B------:R-:W-:Y:S02]  /*3280*/  UISETP.NE.U32.AND UP0, UPT, UR5, 0x1, UPT ;  /* 0x000000010500788c */ /* 0x000fe4000bf05070 */
[----:B------:R-:W-:-:S07]  /*3290*/  UIADD3 UR8, UPT, UPT, UR6, 0x8, URZ ;  /* 0x0000000806087890 */ /* 0x000fce000fffe0ff */
[----:B------:R-:W-:Y:S05]  /*32a0*/  BRA.U !UP0, `(.L_x_65) ;  /* 0x00000001089c7547 */ /* 0x000fea000b800000 */
[----:B------:R-:W-:Y:S01]  /*32b0*/  ELECT P0, URZ, PT ;  /* 0x0000000000ff782f */ /* 0x000fe20003800000 */
[----:B------:R-:W-:-:S12]  /*32c0*/  BSSY B0, `(.L_x_65) ;  /* 0x0000025000007945 */ /* 0x000fd80003800000 */
[----:B------:R-:W-:Y:S05]  /*32d0*/  @!P0 BRA `(.L_x_66) ;  /* 0x00000000008c8947 */ /* 0x000fea0003800000 */
[----:B------:R-:W-:-:S05]  /*32e0*/  UMOV UR7, 0x10 ;  /* 0x0000001000077882 */ /* 0x000fca0000000000 */
[----:B------:R-:W-:Y:S04]  /*32f0*/  DEPBAR.LE SB1, 0x36 ;  /* 0x00009d800000791a */ /* 0x000fe80000000000 */
[----:B------:R-:W1:Y:S02]  /*3300*/  UTCATOMSWS.2CTA.FIND_AND_SET.ALIGN UP1, UR7, UR7 ;  /* 0x00000007000775e3 */ /* 0x000e640008220800 */
[----:B-1----:R-:W-:Y:S01]  /*3310*/  MOV R11, UR7 ;  /* 0x00000007000b7c02 */ /* 0x002fe20008000f00 */
[----:B------:R-:W-:Y:S06]  /*3320*/  BRA.U UP1, `(.L_x_67) ;  /* 0x0000000101187547 */ /* 0x000fec000b800000 */
.L_x_68:
[----:B------:R-:W-:Y:S05]  /*3330*/  NANOSLEEP 0x64 ;  /* 0x000000640000795d */ /* 0x000fea0003800000 */
[----:B------:R-:W-:-:S05]  /*3340*/  UMOV UR7, 0x10 ;  /* 0x0000001000077882 */ /* 0x000fca0000000000 */
[----:B------:R-:W-:Y:S04]  /*3350*/  DEPBAR.LE SB1, 0x36 ;  /* 0x00009d800000791a */ /* 0x000fe80000000000 */
[----:B------:R-:W1:Y:S02]  /*3360*/  UTCATOMSWS.2CTA.FIND_AND_SET.ALIGN UP1, UR7, UR7 ;  /* 0x00000007000775e3 */ /* 0x000e640008220800 */
[----:B-1----:R-:W-:Y:S01]  /*3370*/  MOV R11, UR7 ;  /* 0x00000007000b7c02 */ /* 0x002fe20008000f00 */
[----:B------:R-:W-:Y:S05]  /*3380*/  BRA.U !UP1, `(.L_x_68) ;  /* 0xfffffffd09e87547 */ /* 0x000fea000b83ffff */
.L_x_67:
[----:B------:R-:W1:Y:S01]  /*3390*/  LDS R5, [UR6+0x10] ;  /* 0x00001006ff057984 */ /* 0x000e620008000800 */
[----:B------:R-:W-:Y:S01]  /*33a0*/  IMAD.U32 R3, RZ, RZ, UR37 ;  /* 0x00000025ff037e24 */ /* 0x000fe2000f8e00ff */
[----:B------:R-:W-:-:S03]  /*33b0*/  MOV R2, UR4 ;  /* 0x0000000400027c02 */ /* 0x000fc60008000f00 */
[----:B------:R-:W-:Y:S01]  /*33c0*/  VIADD R3, R3, 0x190 ;  /* 0x0000019003037836 */ /* 0x000fe20000000000 */
[----:B-1----:R-:W-:-:S04]  /*33d0*/  SHF.L.U32 R5, R5, 0x1f, RZ ;  /* 0x0000001f05057819 */ /* 0x002fc800000006ff */
[----:B------:R-:W1:Y:S02]  /*33e0*/  SYNCS.PHASECHK.TRANS64.TRYWAIT P0, [UR6+0x8], R5 ;  /* 0x00000805ff0075a7 */ /* 0x000e640008001106 */
[----:B-1----:R-:W-:Y:S05]  /*33f0*/  @P0 BRA `(.L_x_69) ;  /* 0x0000000000080947 */ /* 0x002fea0003800000 */
[----:B------:R-:W1:Y:S02]  /*3400*/  SYNCS.PHASECHK.TRANS64.TRYWAIT P0, [UR6+0x8], R5 ;  /* 0x00000805ff0075a7 */ /* 0x000e640008001106 */
[----:B-1----:R-:W-:Y:S05]  /*3410*/  @!P0 BRA `(.L_x_70) ;  /* 0x0000008c007c8947 */ /* 0x002fea0003800000 */
.L_x_69:
[----:B-1----:R-:W-:Y:S01]  /*3420*/  HFMA2 R4, -RZ, RZ, 0, 5.9604644775390625e-08 ;  /* 0x00000001ff047431 */ /* 0x002fe200000001ff */
[----:B------:R-:W-:Y:S01]  /*3430*/  UPRMT UR7, UR4, 0x654, UR8 ;  /* 0x0000065404077896 */ /* 0x000fe20008000008 */
[----:B------:R-:W-:Y:S01]  /*3440*/  IMAD.MOV.U32 R6, RZ, RZ, 0xffff ;  /* 0x0000ffffff067424 */ /* 0x000fe200078e00ff */
[----:B------:R-:W-:Y:S01]  /*3450*/  PRMT R2, R2, 0x654, R3 ;  /* 0x0000065402027816 */ /* 0x000fe20000000003 */
[----:B------:R-:W-:Y:S02]  /*3460*/  IMAD.MOV.U32 R5, RZ, RZ, 0x4 ;  /* 0x00000004ff057424 */ /* 0x000fe400078e00ff */
[----:B------:R-:W-:Y:S01]  /*3470*/  IMAD.SHL.U32 R9, R11, 0x20, RZ ;  /* 0x000000200b097824 */ /* 0x000fe200078e00ff */
[----:B------:R-:W-:Y:S02]  /*3480*/  MOV R3, UR7 ;  /* 0x0000000700037c02 */ /* 0x000fe40008000f00 */
[-C--:B------:R-:W-:Y:S01]  /*3490*/  SHF.L.U32 R7, R6, R11.reuse, RZ ;  /* 0x0000000b06077219 */ /* 0x080fe200000006ff */
[----:B------:R1:W-:Y:S01]  /*34a0*/  SYNCS.ARRIVE.TRANS64.RED RZ, [UR7], R5 ;  /* 0x00000005ffff79a7 */ /* 0x0003e20008000407 */
[----:B------:R-:W-:Y:S01]  /*34b0*/  SHF.L.U32 R6, R4, R11, RZ ;  /* 0x0000000b04067219 */ /* 0x000fe200000006ff */
[----:B------:R1:W-:Y:S04]  /*34c0*/  STS [UR37+0x190], R9 ;  /* 0x00019009ff007988 */ /* 0x0003e80008000825 */
[----:B------:R1:W-:Y:S04]  /*34d0*/  STAS [R2.64], R11 ;  /* 0x0000000b02007dbd */ /* 0x0003e8000c0008ff */
[----:B------:R1:W-:Y:S04]  /*34e0*/  ATOMS.OR RZ, [UR6+0x14], R7 ;  /* 0x00001407ffff798c */ /* 0x0003e8000b000006 */
[----:B------:R1:W-:Y:S04]  /*34f0*/  ATOMS.OR RZ, [UR6+0x18], R6 ;  /* 0x00001806ffff798c */ /* 0x0003e8000b000006 */
[----:B------:R1:W-:Y:S02]  /*3500*/  ATOMS.XOR RZ, [UR6+0x10], R4 ;  /* 0x00001004ffff798c */ /* 0x0003e4000b800006 */
.L_x_66:
[----:B------:R-:W-:Y:S05]  /*3510*/  BSYNC B0 ;  /* 0x0000000000007941 */ /* 0x000fea0003800000 */
.L_x_65:
[----:B------:R-:W-:Y:S05]  /*3520*/  BRA.U UP0, `(.L_x_71) ;  /* 0x00000001006c7547 */ /* 0x000fea000b800000 */
[----:B------:R-:W-:-:S03]  /*3530*/  UMOV UR7, 0xffffffff ;  /* 0xffffffff00077882 */ /* 0x000fc60000000000 */
[----:B------:R-:W-:Y:S05]  /*3540*/  BRA.DIV UR7, `(.L_x_72) ;  /* 0x0000008e07487947 */ /* 0x000fea000b800000 */
[----:B------:R-:W-:-:S13]  /*3550*/  ELECT P6, URZ, PT ;  /* 0x0000000000ff782f */ /* 0x000fda00038c0000 */
.L_x_184:
[----:B------:R-:W-:Y:S05]  /*3560*/  @!P6 BRA `(.L_x_71) ;  /* 0x00000000005ce947 */ /* 0x000fea0003800000 */
[----:B-1----:R-:W1:Y:S02]  /*3570*/  LDS R3, [UR6+0x10] ;  /* 0x00001006ff037984 */ /* 0x002e640008000800 */
[----:B-1----:R-:W-:-:S04]  /*3580*/  SHF.L.U32 R3, R3, 0x1f, RZ ;  /* 0x0000001f03037819 */ /* 0x002fc800000006ff */
[----:B------:R-:W1:Y:S02]  /*3590*/  SYNCS.PHASECHK.TRANS64.TRYWAIT P0, [UR6+0x8], R3 ;  /* 0x00000803ff0075a7 */ /* 0x000e640008001106 */
[----:B-1----:R-:W-:Y:S05]  /*35a0*/  @P0 BRA `(.L_x_73) ;  /* 0x0000000000080947 */ /* 0x002fea0003800000 */
[----:B------:R-:W1:Y:S02]  /*35b0*/  SYNCS.PHASECHK.TRANS64.TRYWAIT P0, [UR6+0x8], R3 ;  /* 0x00000803ff0075a7 */ /* 0x000e640008001106 */
[----:B-1----:R-:W-:Y:S05]  /*35c0*/  @!P0 BRA `(.L_x_74) ;  /* 0x0000008c00488947 */ /* 0x002fea0003800000 */
.L_x_73:
[----:B------:R-:W2:Y:S01]  /*35d0*/  LDS R5, [UR37+0x190] ;  /* 0x00019025ff057984 */ /* 0x000ea20008000800 */
[----:B-1----:R-:W-:Y:S02]  /*35e0*/  HFMA2 R2, -RZ, RZ, 0, 5.9604644775390625e-08 ;  /* 0x00000001ff027431 */ /* 0x002fe400000001ff */
[----:B------:R-:W-:Y:S01]  /*35f0*/  IMAD.MOV.U32 R3, RZ, RZ, 0xffff ;  /* 0x0000ffffff037424 */ /* 0x000fe200078e00ff */
[----:B------:R-:W-:Y:S01]  /*3600*/  UPRMT UR7, UR4, 0x654, UR8 ;  /* 0x0000065404077896 */ /* 0x000fe20008000008 */
[----:B--2---:R-:W-:-:S03]  /*3610*/  IMAD.SHL.U32 R4, R5, 0x20, RZ ;  /* 0x0000002005047824 */ /* 0x004fc600078e00ff */
[-C--:B------:R-:W-:Y:S02]  /*3620*/  SHF.L.U32 R3, R3, R5.reuse, RZ ;  /* 0x0000000503037219 */ /* 0x080fe400000006ff */
[----:B------:R-:W-:Y:S01]  /*3630*/  SHF.L.U32 R5, R2, R5, RZ ;  /* 0x0000000502057219 */ /* 0x000fe200000006ff */
[----:B------:R2:W-:Y:S04]  /*3640*/  STS [UR37+0x190], R4 ;  /* 0x00019004ff007988 */ /* 0x0005e80008000825 */
[----:B------:R2:W-:Y:S04]  /*3650*/  ATOMS.OR RZ, [UR6+0x14], R3 ;  /* 0x00001403ffff798c */ /* 0x0005e8000b000006 */
[----:B------:R2:W-:Y:S01]  /*3660*/  ATOMS.OR RZ, [UR6+0x18], R5 ;  /* 0x00001805ffff798c */ /* 0x0005e2000b000006 */
[----:B------:R-:W-:Y:S03]  /*3670*/  SYNCS.ARRIVE.TRANS64.RED.A1T0 RZ, [UR7], RZ ;  /* 0x000000ffffff79a7 */ /* 0x000fe60008100407 */
[----:B------:R2:W-:Y:S01]  /*3680*/  ATOMS.XOR RZ, [UR6+0x10], R2 ;  /* 0x00001002ffff798c */ /* 0x0005e2000b800006 */
[----:B------:R-:W-:Y:S05]  /*3690*/  BRA `(.L_x_71) ;  /* 0x0000000000107947 */ /* 0x000fea0003800000 */
.L_x_64:
[----:B------:R-:W-:-:S05]  /*36a0*/  MOV R2, 0xffffffff ;  /* 0xffffffff00027802 */ /* 0x000fca0000000f00 */
[----:B------:R1:W-:Y:S02]  /*36b0*/  STS [UR37+0x190], R2 ;  /* 0x00019002ff007988 */ /* 0x0003e40008000825 */
[----:B-1----:R-:W-:Y:S02]  /*36c0*/  MOV R2, 0x36e0 ;  /* 0x000036e000027802 */ /* 0x002fe40000000f00 */
[----:B-----5:R-:W-:Y:S05]  /*36d0*/  CALL.REL.NOINC `($__internal_1_$__cuda_sm10x_tcgen05_guardrail_trap_phase_invalid_during_alloc) ;  /* 0x0000009000e87944 */ /* 0x020fea0003c00000 */
.L_x_71:
[----:B------:R-:W-:Y:S05]  /*36e0*/  WARPSYNC.ALL ;  /* 0x0000000000007948 */ /* 0x000fea0003800000 */
[----:B------:R-:W3:Y:S01]  /*36f0*/  S2UR UR8, SR_CgaCtaId ;  /* 0x00000000000879c3 */ /* 0x000ee20000008800 */
[----:B------:R-:W-:Y:S01]  /*3700*/  UMOV UR6, 0x400 ;  /* 0x0000040000067882 */ /* 0x000fe20000000000 */
[----:B------:R-:W-:-:S06]  /*3710*/  NOP ;  /* 0x0000000000007918 */ /* 0x000fcc0000000000 */
[----:B------:R-:W-:Y:S06]  /*3720*/  BAR.ARV 0x6, 0xa0 ;  /* 0x0182800000007b1d */ /* 0x000fec0000002000 */
[----:B------:R-:W-:Y:S01]  /*3730*/  LOP3.LUT R0, R0, 0xffff, RZ, 0xc0, !PT ;  /* 0x0000ffff00007812 */ /* 0x000fe200078ec0ff */
[----:B-1----:R-:W-:Y:S01]  /*3740*/  IMAD.MOV.U32 R9, RZ, RZ, 0x1 ;  /* 0x00000001ff097424 */ /* 0x002fe200078e00ff */
[----:B------:R-:W-:Y:S01]  /*3750*/  LOP3.LUT R8, R8, 0xffff, RZ, 0xc0, !PT ;  /* 0x0000ffff08087812 */ /* 0x000fe200078ec0ff */
[----:B------:R-:W-:Y:S01]  /*3760*/  UMOV UR22, URZ ;  /* 0x000000ff00167c82 */ /* 0x000fe20008000000 */
[----:B------:R-:W-:Y:S01]  /*3770*/  R2UR UR12, R0 ;  /* 0x00000000000c72ca */ /* 0x000fe200000e0000 */
[----:B------:R-:W-:Y:S01]  /*3780*/  UMOV UR21, URZ ;  /* 0x000000ff00157c82 */ /* 0x000fe20008000000 */
[----:B------:R-:W-:Y:S01]  /*3790*/  R2UR UR13, R8 ;  /* 0x00000000080d72ca */ /* 0x000fe200000e0000 */
[----:B------:R-:W-:Y:S01]  /*37a0*/  IMAD.MOV.U32 R8, RZ, RZ, RZ ;  /* 0x000000ffff087224 */ /* 0x000fe200078e00ff */
[----:B------:R-:W-:Y:S01]  /*37b0*/  UMOV UR20, URZ ;  /* 0x000000ff00147c82 */ /* 0x000fe20008000000 */
[----:B------:R-:W-:-:S02]  /*37c0*/  UISETP.NE.AND UP2, UPT, UR5, URZ, UPT ;  /* 0x000000ff0500728c */ /* 0x000fc4000bf45270 */
[----:B---3--:R-:W-:Y:S01]  /*37d0*/  ULEA UR8, UR8, UR6, 0x18 ;  /* 0x0000000608087291 */ /* 0x008fe2000f8ec0ff */
[----:B------:R-:W1:Y:S03]  /*37e0*/  LDCU UR6, c[0x0][0x38c] ;  /* 0x00007180ff0677ac */ /* 0x000e660008000800 */
[----:B------:R-:W-:Y:S02]  /*37f0*/  UIADD3 UR14, UPT, UPT, UR8, 0xc400, URZ ;  /* 0x0000c400080e7890 */ /* 0x000fe4000fffe0ff */
[----:B------:R-:W-:-:S03]  /*3800*/  UIADD3 UR15, UPT, UPT, UR8, 0x22400, URZ ;  /* 0x00022400080f7890 */ /* 0x000fc6000fffe0ff */
[----:B--2---:R-:W2:Y:S01]  /*3810*/  LDS R2, [UR8+0x190] ;  /* 0x00019008ff027984 */ /* 0x004ea20008000800 */
[----:B------:R-:W-:Y:S02]  /*3820*/  USHF.R.U32.HI UR14, URZ, 0x4, UR14 ;  /* 0x00000004ff0e7899 */ /* 0x000fe4000801160e */
[----:B------:R-:W-:Y:S02]  /*3830*/  USHF.R.U32.HI UR15, URZ, 0x4, UR15 ;  /* 0x00000004ff0f7899 */ /* 0x000fe4000801160f */
[----:B------:R-:W-:Y:S02]  /*3840*/  ULOP3.LUT UR14, UR14, 0x3fff, URZ, 0xc0, !UPT ;  /* 0x00003fff0e0e7892 */ /* 0x000fe4000f8ec0ff */
[----:B------:R-:W-:Y:S02]  /*3850*/  ULOP3.LUT UR15, UR15, 0x3fff, URZ, 0xc0, !UPT ;  /* 0x00003fff0f0f7892 */ /* 0x000fe4000f8ec0ff */
[----:B------:R-:W-:Y:S02]  /*3860*/  ULOP3.LUT UR14, UR14, 0x10000, URZ, 0xfc, !UPT ;  /* 0x000100000e0e7892 */ /* 0x000fe4000f8efcff */
[----:B-1----:R-:W-:-:S02]  /*3870*/  UIADD3 UR6, UPT, UPT, UR6, 0x3f, URZ ;  /* 0x0000003f06067890 */ /* 0x002fc4000fffe0ff */
[----:B------:R-:W-:Y:S02]  /*3880*/  ULOP3.LUT UR15, UR15, 0x10000, URZ, 0xfc, !UPT ;  /* 0x000100000f0f7892 */ /* 0x000fe4000f8efcff */
[----:B------:R-:W-:Y:S01]  /*3890*/  USHF.R.S32.HI UR7, URZ, 0x1f, UR6 ;  /* 0x0000001fff077899 */ /* 0x000fe20008011406 */
[----:B------:R-:W-:Y:S01]  /*38a0*/  UMOV UR28, 0x0 ;  /* 0x00000000001c7882 */ /* 0x000fe20000000000 */
[----:B------:R-:W-:Y:S02]  /*38b0*/  UMOV UR29, 0x10400010 ;  /* 0x10400010001d7882 */ /* 0x000fe40000000000 */
[----:B------:R-:W-:Y:S01]  /*38c0*/  ULEA.HI UR7, UR7, UR6, URZ, 0x6 ;  /* 0x0000000607077291 */ /* 0x000fe2000f8f30ff */
[----:B------:R-:W-:Y:S01]  /*38d0*/  UMOV UR26, 0x0 ;  /* 0x00000000001a7882 */ /* 0x000fe20000000000 */
[----:B------:R-:W-:Y:S02]  /*38e0*/  UMOV UR27, 0x10400010 ;  /* 0x10400010001b7882 */ /* 0x000fe40000000000 */
[----:B------:R-:W-:-:S04]  /*38f0*/  USHF.R.S32.HI UR7, URZ, 0x6, UR7 ;  /* 0x00000006ff077899 */ /* 0x000fc80008011407 */
[----:B------:R-:W-:-:S04]  /*3900*/  UISETP.LT.AND UP0, UPT, UR7, 0x1, UPT ;  /* 0x000000010700788c */ /* 0x000fc8000bf01270 */
[----:B------:R-:W-:Y:S01]  /*3910*/  USEL UR23, UR7, 0x1, !UP0 ;  /* 0x0000000107177887 */ /* 0x000fe2000c000000 */
[----:B--2---:R-:W-:Y:S02]  /*3920*/  R2UR UR24, R2 ;  /* 0x00000000021872ca */ /* 0x004fe400000e0000 */
[----:B------:R-:W-:-:S13]  /*3930*/  CS2R R2, SRZ ;  /* 0x0000000000027805 */ /* 0x000fda000001ff00 */
.L_x_82:
[C---:B------:R-:W-:Y:S02]  /*3940*/  LEA R0, R8.reuse, UR8, 0x3 ;  /* 0x0000000808007c11 */ /* 0x040fe4000f8e18ff */
[----:B------:R-:W-:Y:S02]  /*3950*/  SHF.L.U32 R5, R3, 0x1f, RZ ;  /* 0x0000001f03057819 */ /* 0x000fe400000006ff */
[----:B------:R-:W-:Y:S02]  /*3960*/  LEA R4, R8, UR8, 0x4 ;  /* 0x0000000808047c11 */ /* 0x000fe4000f8e20ff */
[----:B------:R-:W1:Y:S02]  /*3970*/  SYNCS.PHASECHK.TRANS64.TRYWAIT P0, [R0+URZ+0x100], R5 ;  /* 0x00010005000075a7 */ /* 0x000e6400080011ff */
[----:B-1-34-:R-:W-:Y:S05]  /*3980*/  @!P0 BRA `(.L_x_75) ;  /* 0x0000008800708947 */ /* 0x01afea0003800000 */
.L_x_185:
[----:B-1----:R-:W1:Y:S01]  /*3990*/  LDS.128 R4, [R4+0x170] ;  /* 0x0001700004047984 */ /* 0x002e620000000c00 */
[----:B------:R-:W-:Y:S02]  /*39a0*/  VIADD R0, R0, 0x110 ;  /* 0x0000011000007836 */ /* 0x000fe40000000000 */
[----:B------:R-:W-:Y:S01]  /*39b0*/  VIADD R8, R8, 0x1 ;  /* 0x0000000108087836 */ /* 0x000fe20000000000 */
[----:B------:R-:W-:Y:S01]  /*39c0*/  @!PT LDS RZ, [RZ] ;  /* 0x00000000fffff984 */ /* 0x000fe20000000800 */
[----:B------:R-:W-:Y:S01]  /*39d0*/  @!PT LDS RZ, [RZ] ;  /* 0x00000000fffff984 */ /* 0x000fe20000000800 */
[----:B------:R-:W-:Y:S01]  /*39e0*/  @!PT LDS RZ, [RZ] ;  /* 0x00000000fffff984 */ /* 0x000fe20000000800 */
[----:B------:R-:W-:Y:S01]  /*39f0*/  @!PT LDS RZ, [RZ] ;  /* 0x00000000fffff984 */ /* 0x000fe20000000800 */
[----:B------:R2:W-:Y:S06]  /*3a00*/  MEMBAR.ALL.CTA ;  /* 0x0000000000007992 */ /* 0x0005ec0000008000 */
[----:B--2---:R-:W2:Y:S01]  /*3a10*/  FENCE.VIEW.ASYNC.S ;  /* 0x00000000000073c6 */ /* 0x004ea20000000000 */
[----:B------:R-:W-:-:S04]  /*3a20*/  PRMT R0, RZ, 0x654, R0 ;  /* 0x00000654ff007816 */ /* 0x000fc80000000000 */
[----:B--2---:R2:W-:Y:S01]  /*3a30*/  SYNCS.ARRIVE.TRANS64.RED.A1T0 RZ, [R0+URZ], RZ ;  /* 0x000000ff00ff79a7 */ /* 0x0045e200081004ff */
[----:B-1----:R-:W-:Y:S01]  /*3a40*/  LOP3.LUT P1, RZ, R6, 0x1, RZ, 0xc0, !PT ;  /* 0x0000000106ff7812 */ /* 0x002fe2000782c0ff */
[----:B--2---:R-:W-:-:S12]  /*3a50*/  BRA.U UP2, `(.L_x_76) ;  /* 0x0000000102e07547 */ /* 0x004fd8000b800000 */
[----:B------:R-:W1:Y:S01]  /*3a60*/  LDCU UR6, c[0x0][0x38c] ;  /* 0x00007180ff0677ac */ /* 0x000e620008000800 */
[----:B------:R-:W-:Y:S02]  /*3a70*/  PLOP3.LUT P2, PT, PT, PT, PT, 0x80, 0x8 ;  /* 0x000000000008781c */ /* 0x000fe40003f4f070 */
[----:B------:R-:W-:Y:S01]  /*3a80*/  SHF.L.U32 R5, R9, 0x1f, RZ ;  /* 0x0000001f09057819 */ /* 0x000fe200000006ff */
[----:B------:R-:W-:Y:S02]  /*3a90*/  ULEA UR10, UR22, UR8, 0x3 ;  /* 0x00000008160a7291 */ /* 0x000fe4000f8e18ff */
[----:B------:R-:W-:Y:S02]  /*3aa0*/  ULEA UR11, UR22, UR24, 0x8 ;  /* 0x00000018160b7291 */ /* 0x000fe4000f8e40ff */
[----:B-1----:R-:W-:-:S06]  /*3ab0*/  UISETP.GE.AND UP0, UPT, UR6, 0x1, UPT ;  /* 0x000000010600788c */ /* 0x002fcc000bf06270 */
[----:B------:R-:W-:-:S05]  /*3ac0*/  PLOP3.LUT P0, PT, PT, PT, UP0, 0x80, 0x8 ;  /* 0x000000000008781c */ /* 0x000fca0003f0f008 */
[----:B------:R-:W-:-:S08]  /*3ad0*/  @UP0 ULEA UR6, UR21, UR8, 0x3 ;  /* 0x0000000815060291 */ /* 0x000fd0000f8e18ff */
[----:B------:R-:W-:-:S04]  /*3ae0*/  @P0 SHF.L.U32 R0, R2, 0x1f, RZ ;  /* 0x0000001f02000819 */ /* 0x000fc800000006ff */
[----:B------:R1:W2:Y:S01]  /*3af0*/  @P0 SYNCS.PHASECHK.TRANS64.TRYWAIT P2, [UR6], R0 ;  /* 0x00000000ff0005a7 */ /* 0x0002a20008041106 */
[----:B------:R-:W3:Y:S02]  /*3b00*/  SYNCS.PHASECHK.TRANS64.TRYWAIT P0, [UR10+0x130], R5 ;  /* 0x00013005ff0075a7 */ /* 0x000ee4000800110a */
[----:B-123--:R-:W-:Y:S05]  /*3b10*/  @!P0 BRA `(.L_x_77) ;  /* 0x0000008800208947 */ /* 0x00efea0003800000 */
.L_x_187:
[----:B------:R-:W-:Y:S01]  /*3b20*/  UMOV UR19, UR20 ;  /* 0x0000001400137c82 */ /* 0x000fe20008000000 */
[----:B------:R-:W-:Y:S05]  /*3b30*/  BRA.U !UP0, `(.L_x_78) ;  /* 0x0000000108987547 */ /* 0x000fea000b800000 */
[----:B------:R-:W-:Y:S02]  /*3b40*/  UIADD3 UR19, UPT, UPT, UR23, UR20, URZ ;  /* 0x0000001417137290 */ /* 0x000fe4000fffe0ff */
[----:B------:R-:W-:Y:S01]  /*3b50*/  UPLOP3.LUT UP3, UPT, UPT, UPT, UPT, 0x40, 0x4 ;  /* 0x000000000004789c */ /* 0x000fe20003f6e870 */
[----:B------:R-:W-:Y:S01]  /*3b60*/  UMOV UR18, UR7 ;  /* 0x0000000700127c82 */ /* 0x000fe20008000000 */
[----:B------:R-:W-:-:S09]  /*3b70*/  UMOV UR17, UR21 ;  /* 0x0000001500117c82 */ /* 0x000fd20008000000 */
.L_x_81:
[----:B--2---:R-:W-:Y:S01]  /*3b80*/  ULEA UR9, UR17, UR8, 0x3 ;  /* 0x0000000811097291 */ /* 0x004fe2000f8e18ff */
[----:B---3--:R-:W-:Y:S11]  /*3b90*/  @P2 BRA `(.L_x_79) ;  /* 0x00000000000c2947 */ /* 0x008ff60003800000 */
[----:B-1----:R-:W-:Y:S04]  /*3ba0*/  SHF.L.U32 R5, R2, 0x1f, RZ ;  /* 0x0000001f02057819 */ /* 0x002fe800000006ff */
[----:B------:R-:W1:Y:S02]  /*3bb0*/  SYNCS.PHASECHK.TRANS64.TRYWAIT P0, [UR9], R5 ;  /* 0x00000005ff0075a7 */ /* 0x000e640008001109 */
[----:B-1----:R-:W-:Y:S05]  /*3bc0*/  @!P0 BRA `(.L_x_80) ;  /* 0x00000088000c8947 */ /* 0x002fea0003800000 */
.L_x_79:
[----:B------:R-:W-:Y:S01]  /*3bd0*/  UISETP.NE.AND UP0, UPT, UR18, 0x1, UPT ;  /* 0x000000011200788c */ /* 0x000fe2000bf05270 */
[----:B------:R-:W-:Y:S01]  /*3be0*/  PLOP3.LUT P2, PT, PT, PT, PT, 0x80, 0x8 ;  /* 0x000000000008781c */ /* 0x000fe20003f4f070 */
[----:B------:R-:W-:Y:S02]  /*3bf0*/  UIADD3 UR21, UPT, UPT, UR17, 0x1, URZ ;  /* 0x0000000111157890 */ /* 0x000fe4000fffe0ff */
[----:B------:R-:W-:Y:S02]  /*3c00*/  ULEA UR30, UR17, UR15, 0x9 ;  /* 0x0000000f111e7291 */ /* 0x000fe4000f8e48ff */
[----:B------:R-:W-:Y:S01]  /*3c10*/  UISETP.NE.AND UP1, UPT, UR21, 0xb, UPT ;  /* 0x0000000b1500788c */ /* 0x000fe2000bf25270 */
[----:B------:R-:W-:Y:S01]  /*3c20*/  PLOP3.LUT P0, PT, PT, PT, UP0, 0x80, 0x8 ;  /* 0x000000000008781c */ /* 0x000fe20003f0f008 */
[----:B------:R-:W-:Y:S02]  /*3c30*/  ULEA UR32, UR17, UR14, 0x9 ;  /* 0x0000000e11207291 */ /* 0x000fe4000f8e48ff */
[----:B------:R-:W-:Y:S02]  /*3c40*/  USEL UR16, URZ, 0x1, UP1 ;  /* 0x00000001ff107887 */ /* 0x000fe40008800000 */
[----:B------:R-:W-:Y:S02]  /*3c50*/  USEL UR21, UR21, URZ, UP1 ;  /* 0x000000ff15157287 */ /* 0x000fe40008800000 */
[----:B------:R-:W-:Y:S02]  /*3c60*/  UIADD3 UR36, UPT, UPT, UR30, 0x2, URZ ;  /* 0x000000021e247890 */ /* 0x000fe4000fffe0ff */
[----:B------:R-:W-:Y:S01]  /*3c70*/  @UP0 ULEA UR6, UR21, UR8, 0x3 ;  /* 0x0000000815060291 */ /* 0x000fe2000f8e18ff */
[----:B------:R-:W-:Y:S01]  /*3c80*/  LOP3.LUT R2, R2, UR16, RZ, 0x3c, !PT ;  /* 0x0000001002027c12 */ /* 0x000fe2000f8e3cff */
[----:B------:R-:W-:Y:S02]  /*3c90*/  UIADD3 UR34, UPT, UPT, UR32, 0x2, URZ ;  /* 0x0000000220227890 */ /* 0x000fe4000fffe0ff */
[----:B------:R-:W-:Y:S01]  /*3ca0*/  UIADD3 UR9, UPT, UPT, UR9, 0x58, URZ ;  /* 0x0000005809097890 */ /* 0x000fe2000fffe0ff */
[----:B-1----:R-:W-:Y:S01]  /*3cb0*/  @P0 SHF.L.U32 R0, R2, 0x1f, RZ ;  /* 0x0000001f02000819 */ /* 0x002fe200000006ff */
[----:B------:R-:W-:Y:S01]  /*3cc0*/  UMOV UR31, 0x80004020 ;  /* 0x80004020001f7882 */ /* 0x000fe20000000000 */
[----:B------:R-:W-:Y:S01]  /*3cd0*/  UMOV UR33, 0x80004020 ;  /* 0x8000402000217882 */ /* 0x000fe20000000000 */
[----:B------:R-:W-:Y:S01]  /*3ce0*/  UMOV UR37, 0x80004020 ;  /* 0x8000402000257882 */ /* 0x000fe20000000000 */
[----:B------:R2:W3:Y:S01]  /*3cf0*/  @P0 SYNCS.PHASECHK.TRANS64.TRYWAIT P2, [UR6], R0 ;  /* 0x00000000ff0005a7 */ /* 0x0004e20008041106 */
[----:B------:R-:W-:Y:S01]  /*3d00*/  UIADD3 UR20, UPT, UPT, UR20, 0x1, URZ ;  /* 0x0000000114147890 */ /* 0x000fe2000fffe0ff */
[----:B------:R2:W-:Y:S01]  /*3d10*/  UTCQMMA.2CTA gdesc[UR32], gdesc[UR30], tmem[UR11], tmem[UR28], idesc[UR29], UP3 ;  /* 0x00ff1c1e200075ea */ /* 0x0005e20009a0030b */
[----:B------:R-:W-:Y:S02]  /*3d20*/  UIADD3 UR18, UPT, UPT, UR18, -0x1, URZ ;  /* 0xffffffff12127890 */ /* 0x000fe4000fffe0ff */
[----:B------:R-:W-:Y:S02]  /*3d30*/  UISETP.NE.AND UP0, UPT, UR20, UR19, UPT ;  /* 0x000000131400728c */ /* 0x000fe4000bf05270 */
[----:B------:R-:W-:Y:S01]  /*3d40*/  UPLOP3.LUT UP3, UPT, UPT, UPT, UPT, 0x80, 0x8 ;  /* 0x000000000008789c */ /* 0x000fe20003f6f070 */
[----:B------:R-:W-:Y:S01]  /*3d50*/  UMOV UR35, 0x80004020 ;  /* 0x8000402000237882 */ /* 0x000fe20000000000 */
[----:B------:R-:W-:Y:S01]  /*3d60*/  UMOV UR17, UR21 ;  /* 0x0000001500117c82 */ /* 0x000fe20008000000 */
[----:B------:R2:W-:Y:S01]  /*3d70*/  UTCQMMA.2CTA gdesc[UR34], gdesc[UR36], tmem[UR11], tmem[UR26], idesc[UR27], UPT ;  /* 0x00ff1a24220075ea */ /* 0x0005e2000ba0030b */
[----:B------:R2:W-:Y:S03]  /*3d80*/  UTCBAR.2CTA.MULTICAST [UR9], URZ, UR13 ;  /* 0x000000ff090073e9 */ /* 0x0005e6000820080d */
[----:B------:R-:W-:Y:S05]  /*3d90*/  BRA.U UP0, `(.L_x_81) ;  /* 0xfffffffd00787547 */ /* 0x000fea000b83ffff */
.L_x_78:
[----:B------:R-:W-:Y:S01]  /*3da0*/  UIADD3 UR10, UPT, UPT, UR10, 0x120, URZ ;  /* 0x000001200a0a7890 */ /* 0x000fe2000fffe0ff */
[----:B------:R-:W-:-:S08]  /*3db0*/  UMOV UR20, UR19 ;  /* 0x0000001300147c82 */ /* 0x000fd00008000000 */
[----:B------:R4:W-:Y:S01]  /*3dc0*/  UTCBAR.2CTA.MULTICAST [UR10], URZ, UR12 ;  /* 0x000000ff0a0073e9 */ /* 0x0009e2000820080c */
[----:B------:R-:W-:Y:S02]  /*3dd0*/  NOP ;  /* 0x0000000000007918 */ /* 0x000fe40000000000 */
.L_x_76:
[----:B------:R-:W-:Y:S01]  /*3de0*/  UIADD3 UR22, UPT, UPT, UR22, 0x1, URZ ;  /* 0x0000000116167890 */ /* 0x000fe2000fffe0ff */
[----:B------:R-:W-:-:S03]  /*3df0*/  ISETP.NE.AND P0, PT, R8, 0x2, PT ;  /* 0x000000020800780c */ /* 0x000fc60003f05270 */
[----:B------:R-:W-:Y:S01]  /*3e00*/  UISETP.NE.AND UP0, UPT, UR22, 0x2, UPT ;  /* 0x000000021600788c */ /* 0x000fe2000bf05270 */
[----:B-12---:R-:W-:Y:S02]  /*3e10*/  SEL R0, RZ, 0x1, P0 ;  /* 0x00000001ff007807 */ /* 0x006fe40000000000 */
[----:B------:R-:W-:Y:S01]  /*3e20*/  SEL R8, R8, RZ, P0 ;  /* 0x000000ff08087207 */ /* 0x000fe20000000000 */
[----:B------:R-:W-:Y:S01]  /*3e30*/  USEL UR6, URZ, 0x1, UP0 ;  /* 0x00000001ff067887 */ /* 0x000fe20008000000 */
[----:B------:R-:W-:Y:S01]  /*3e40*/  LOP3.LUT R3, R3, R0, RZ, 0x3c, !PT ;  /* 0x0000000003037212 */ /* 0x000fe200078e3cff */
[----:B------:R-:W-:-:S04]  /*3e50*/  USEL UR22, UR22, URZ, UP0 ;  /* 0x000000ff16167287 */ /* 0x000fc80008000000 */
[----:B------:R-:W-:Y:S01]  /*3e60*/  LOP3.LUT R9, R9, UR6, RZ, 0x3c, !PT ;  /* 0x0000000609097c12 */ /* 0x000fe2000f8e3cff */
[----:B------:R-:W-:Y:S07]  /*3e70*/  @P1 BRA `(.L_x_82) ;  /* 0xfffffff800b01947 */ /* 0x000fee000383ffff */
[----:B------:R-:W1:Y:S01]  /*3e80*/  S2UR UR6, SR_CgaCtaId ;  /* 0x00000000000679c3 */ /* 0x000e620000008800 */
[----:B------:R-:W-:Y:S01]  /*3e90*/  ELECT P0, URZ, PT ;  /* 0x0000000000ff782f */ /* 0x000fe20003800000 */
[----:B------:R-:W-:Y:S01]  /*3ea0*/  HFMA2 R0, -RZ, RZ, 0, 5.9604644775390625e-08 ;  /* 0x00000001ff007431 */ /* 0x000fe200000001ff */
[----:B------:R-:W-:-:S05]  /*3eb0*/  UMOV UR7, 0x40 ;  /* 0x0000004000077882 */ /* 0x000fca0000000000 */
[----:B------:R-:W-:Y:S01]  /*3ec0*/  UVIRTCOUNT.DEALLOC.SMPOOL 0x80 ;  /* 0x000000800000784c */ /* 0x000fe20000000000 */
[----:B------:R-:W-:Y:S02]  /*3ed0*/  UISETP.NE.AND UP0, UPT, UR5, URZ, UPT ;  /* 0x000000ff0500728c */ /* 0x000fe4000bf05270 */
[----:B-1----:R-:W-:-:S09]  /*3ee0*/  ULEA UR6, UR6, UR7, 0x18 ;  /* 0x0000000706067291 */ /* 0x002fd2000f8ec0ff */
[----:B------:R1:W-:Y:S01]  /*3ef0*/  @P0 STS.U8 [UR6+0x1c], R0 ;  /* 0x00001c00ff000988 */ /* 0x0003e20008000006 */
[----:B------:R-:W-:Y:S05]  /*3f00*/  BRA.U UP0, `(.L_x_83) ;  /* 0x0000000100587547 */ /* 0x000fea000b800000 */
[----:B------:R-:W-:Y:S01]  /*3f10*/  UIADD3 UR7, UPT, UPT, UR8, 0x130, URZ ;  /* 0x0000013008077890 */ /* 0x000fe2000fffe0ff */
[----:B------:R-:W-:-:S03]  /*3f20*/  SHF.L.U32 R3, R9, 0x1f, RZ ;  /* 0x0000001f09037819 */ /* 0x000fc600000006ff */
[----:B------:R-:W-:-:S09]  /*3f30*/  ULEA UR5, UR22, UR7, 0x3 ;  /* 0x0000000716057291 */ /* 0x000fd2000f8e18ff */
[----:B------:R-:W2:Y:S02]  /*3f40*/  SYNCS.PHASECHK.TRANS64.TRYWAIT P0, [UR5], R3 ;  /* 0x00000003ff0075a7 */ /* 0x000ea40008001105 */
[----:B--2---:R-:W-:Y:S05]  /*3f50*/  @!P0 BRA `(.L_x_84) ;  /* 0x0000008400408947 */ /* 0x004fea0003800000 */
.L_x_190:
[----:B------:R-:W-:-:S04]  /*3f60*/  UIADD3 UR9, UPT, UPT, UR22, 0x1, URZ ;  /* 0x0000000116097890 */ /* 0x000fc8000fffe0ff */
[----:B------:R-:W-:-:S04]  /*3f70*/  UISETP.NE.AND UP1, UPT, UR9, 0x2, UPT ;  /* 0x000000020900788c */ /* 0x000fc8000bf25270 */
[----:B------:R-:W-:Y:S02]  /*3f80*/  USEL UR5, URZ, 0x1, UP1 ;  /* 0x00000001ff057887 */ /* 0x000fe40008800000 */
[----:B------:R-:W-:-:S04]  /*3f90*/  USEL UR9, UR9, URZ, UP1 ;  /* 0x000000ff09097287 */ /* 0x000fc80008800000 */
[----:B------:R-:W-:Y:S01]  /*3fa0*/  ULEA UR9, UR9, UR7, 0x3 ;  /* 0x0000000709097291 */ /* 0x000fe2000f8e18ff */
[----:B-1----:R-:W-:-:S04]  /*3fb0*/  LOP3.LUT R3, R9, UR5, RZ, 0x3c, !PT ;  /* 0x0000000509037c12 */ /* 0x002fc8000f8e3cff */
[----:B------:R-:W-:Y:S01]  /*3fc0*/  SHF.L.U32 R3, R3, 0x1f, RZ ;  /* 0x0000001f03037819 */ /* 0x000fe200000006ff */
[----:B------:R-:W-:-:S04]  /*3fd0*/  IMAD.U32 R0, RZ, RZ, UR9 ;  /* 0x00000009ff007e24 */ /* 0x000fc8000f8e00ff */
[----:B------:R1:W2:Y:S03]  /*3fe0*/  SYNCS.PHASECHK.TRANS64.TRYWAIT P0, [R0+URZ], R3 ;  /* 0x00000003000075a7 */ /* 0x0002a600080011ff */
[----:B--2---:R-:W-:Y:S05]  /*3ff0*/  @!P0 NANOSLEEP.SYNCS 0x989680 ;  /* 0x009896800000895d */ /* 0x004fea0003900000 */
[----:B------:R-:W2:Y:S02]  /*4000*/  @!P0 SYNCS.PHASECHK.TRANS64 P0, [R0+URZ], R3 ;  /* 0x00000003000085a7 */ /* 0x000ea400080010ff */
[----:B--2---:R-:W-:Y:S05]  /*4010*/  @P0 BRA `(.L_x_85) ;  /* 0x0000000000200947 */ /* 0x004fea0003800000 */
.L_x_86:
[----:B--2---:R2:W1:Y:S02]  /*4020*/  SYNCS.PHASECHK.TRANS64.TRYWAIT P0, [R0+URZ], R3 ;  /* 0x00000003000075a7 */ /* 0x00446400080011ff */
[----:B-1----:R-:W-:Y:S05]  /*4030*/  @!P0 NANOSLEEP.SYNCS 0x989680 ;  /* 0x009896800000895d */ /* 0x002fea0003900000 */
[----:B------:R-:W1:Y:S02]  /*4040*/  @!P0 SYNCS.PHASECHK.TRANS64 P0, [R0+URZ], R3 ;  /* 0x00000003000085a7 */ /* 0x000e6400080010ff */
[----:B-1----:R-:W-:Y:S05]  /*4050*/  @!P0 BRA `(.L_x_86) ;  /* 0xfffffffc00f08947 */ /* 0x002fea000383ffff */
[----:B------:R-:W-:Y:S05]  /*4060*/  BRA `(.L_x_85) ;  /* 0x00000000000c7947 */ /* 0x000fea0003800000 */
.L_x_83:
[----:B------:R-:W-:-:S04]  /*4070*/  UIADD3 UR5, UPT, UPT, UR8, 0x160, URZ ;  /* 0x0000016008057890 */ /* 0x000fc8000fffe0ff */
[----:B------:R-:W-:-:S09]  /*4080*/  UPRMT UR5, UR4, 0x654, UR5 ;  /* 0x0000065404057896 */ /* 0x000fd20008000005 */
[----:B------:R-:W-:Y:S03]  /*4090*/  SYNCS.ARRIVE.TRANS64.RED.A1T0 RZ, [UR5], RZ ;  /* 0x000000ffffff79a7 */ /* 0x000fe60008100405 */
.L_x_85:
[----:B-12---:R-:W-:Y:S01]  /*40a0*/  SHF.L.U32 R3, RZ, 0x1f, RZ ;  /* 0x0000001fff037819 */ /* 0x006fe200000006ff */
[----:B------:R-:W-:Y:S01]  /*40b0*/  UIADD3 UR5, UPT, UPT, UR8, 0x160, URZ ;  /* 0x0000016008057890 */ /* 0x000fe2000fffe0ff */
[----:B------:R-:W-:Y:S02]  /*40c0*/  PLOP3.LUT P0, PT, PT, PT, UP0, 0x80, 0x8 ;  /* 0x000000000008781c */ /* 0x000fe40003f0f008 */
[----:B------:R-:W1:Y:S02]  /*40d0*/  SYNCS.PHASECHK.TRANS64.TRYWAIT P1, [UR8+0x160], R3 ;  /* 0x00016003ff0075a7 */ /* 0x000e640008021108 */
[----:B-1----:R-:W-:Y:S09]  /*40e0*/  @!P1 BRA `(.L_x_87) ;  /* 0x0000008000f49947 */ /* 0x002ff20003800000 */
.L_x_192:
[----:B------:R-:W-:Y:S01]  /*40f0*/  @!UP0 UPRMT UR5, UR4, 0x654, UR5 ;  /* 0x0000065404058896 */ /* 0x000fe20008000005 */
[----:B------:R-:W-:Y:S02]  /*4100*/  UMOV UR8, 0xffff ;  /* 0x0000ffff00087882 */ /* 0x000fe40000000000 */
[----:B------:R-:W-:-:S06]  /*4110*/  UMOV UR4, 0x1 ;  /* 0x0000000100047882 */ /* 0x000fcc0000000000 */
[----:B------:R-:W-:Y:S01]  /*4120*/  @!P0 SYNCS.ARRIVE.TRANS64.RED.A1T0 RZ, [UR5], RZ ;  /* 0x000000ffffff89a7 */ /* 0x000fe20008100405 */
[----:B------:R-:W-:Y:S01]  /*4130*/  NOP ;  /* 0x0000000000007918 */ /* 0x000fe20000000000 */
[----:B-1----:R-:W1:Y:S01]  /*4140*/  LDS R0, [UR6+0x14] ;  /* 0x00001406ff007984 */ /* 0x002e620008000800 */
[----:B------:R-:W-:-:S04]  /*4150*/  ULOP3.LUT UR5, UR24, 0xffff, URZ, 0xc0, !UPT ;  /* 0x0000ffff18057892 */ /* 0x000fc8000f8ec0ff */
[----:B------:R-:W-:-:S04]  /*4160*/  USHF.R.U32.HI UR5, URZ, 0x5, UR5 ;  /* 0x00000005ff057899 */ /* 0x000fc80008011605 */
[----:B------:R-:W-:Y:S02]  /*4170*/  USHF.L.U32 UR8, UR8, UR5, URZ ;  /* 0x0000000508087299 */ /* 0x000fe400080006ff */
[----:B------:R-:W-:-:S04]  /*4180*/  USHF.L.U32 UR4, UR4, UR5, URZ ;  /* 0x0000000504047299 */ /* 0x000fc800080006ff */
[----:B-1----:R-:W-:-:S04]  /*4190*/  LOP3.LUT R0, R0, UR8, RZ, 0xc0, !PT ;  /* 0x0000000800007c12 */ /* 0x002fc8000f8ec0ff */
[----:B------:R-:W-:-:S13]  /*41a0*/  ISETP.NE.AND P0, PT, R0, UR8, PT ;  /* 0x0000000800007c0c */ /* 0x000fda000bf05270 */
[----:B------:R-:W-:Y:S05]  /*41b0*/  @P0 BRA `(.L_x_88) ;  /* 0x0000000000580947 */ /* 0x000fea0003800000 */
[----:B------:R-:W1:Y:S02]  /*41c0*/  LDS R0, [UR6+0x18] ;  /* 0x00001806ff007984 */ /* 0x000e640008000800 */
[----:B-1----:R-:W-:-:S04]  /*41d0*/  LOP3.LUT R0, R0, UR4, RZ, 0xc0, !PT ;  /* 0x0000000400007c12 */ /* 0x002fc8000f8ec0ff */
[----:B------:R-:W-:-:S13]  /*41e0*/  ISETP.NE.AND P0, PT, R0, UR4, PT ;  /* 0x0000000400007c0c */ /* 0x000fda000bf05270 */
[----:B------:R-:W-:Y:S05]  /*41f0*/  @P0 BRA `(.L_x_89) ;  /* 0x00000000003c0947 */ /* 0x000fea0003800000 */
[----:B------:R-:W1:Y:S01]  /*4200*/  S2R R2, SR_LANEID ;  /* 0x0000000000027919 */ /* 0x000e620000000000 */
[----:B------:R-:W-:Y:S01]  /*4210*/  ULOP3.LUT UR8, URZ, UR8, URZ, 0x33, !UPT ;  /* 0x00000008ff087292 */ /* 0x000fe2000f8e33ff */
[----:B------:R-:W-:Y:S01]  /*4220*/  LOP3.LUT R4, RZ, UR4, RZ, 0x33, !PT ;  /* 0x00000004ff047c12 */ /* 0x000fe2000f8e33ff */
[----:B------:R-:W-:Y:S02]  /*4230*/  VOTEU.ANY UR7, UPT, PT ;  /* 0x0000000000077886 */ /* 0x000fe400038e0100 */
[----:B------:R-:W-:Y:S01]  /*4240*/  UFLO.U32 UR7, UR7 ;  /* 0x00000007000772bd */ /* 0x000fe200080e0000 */
[----:B------:R-:W2:Y:S01]  /*4250*/  REDUX UR4, R4 ;  /* 0x00000000040473c4 */ /* 0x000ea20000000000 */
[----:B------:R-:W-:-:S06]  /*4260*/  IMAD.U32 R0, RZ, RZ, UR8 ;  /* 0x00000008ff007e24 */ /* 0x000fcc000f8e00ff */
[----:B------:R1:W-:Y:S01]  /*4270*/  UTCATOMSWS.AND URZ, UR8 ;  /* 0x0000000800ff79e3 */ /* 0x0003e20008000000 */
[----:B------:R-:W3:Y:S01]  /*4280*/  REDUX UR5, R0 ;  /* 0x00000000000573c4 */ /* 0x000ee20000000000 */
[----:B-1----:R-:W-:Y:S01]  /*4290*/  ISETP.EQ.U32.AND P0, PT, R2, UR7, PT ;  /* 0x0000000702007c0c */ /* 0x002fe2000bf02070 */
[----:B--2---:R-:W-:Y:S01]  /*42a0*/  IMAD.U32 R2, RZ, RZ, UR4 ;  /* 0x00000004ff027e24 */ /* 0x004fe2000f8e00ff */
[----:B---3--:R-:W-:-:S11]  /*42b0*/  MOV R3, UR5 ;  /* 0x0000000500037c02 */ /* 0x008fd60008000f00 */
[----:B------:R1:W-:Y:S04]  /*42c0*/  @P0 ATOMS.AND RZ, [UR6+0x14], R3 ;  /* 0x00001403ffff098c */ /* 0x0003e8000a800006 */
[----:B------:R1:W-:Y:S01]  /*42d0*/  @P0 ATOMS.AND RZ, [UR6+0x18], R2 ;  /* 0x00001802ffff098c */ /* 0x0003e2000a800006 */
[----:B------:R-:W-:Y:S05]  /*42e0*/  BRA `(.L_x_90) ;  /* 0x0000000000147947 */ /* 0x000fea0003800000 */
.L_x_89:
[----:B------:R-:W-:Y:S02]  /*42f0*/  MOV R2, 0x4310 ;  /* 0x0000431000027802 */ /* 0x000fe40000000f00 */
[----:B---345:R-:W-:Y:S05]  /*4300*/  CALL.REL.NOINC `($__internal_0_$__cuda_sm10x_tcgen05_guardrail_trap_col_being_dealloced_not_returned_by_alloc) ;  /* 0x0000008400d07944 */ /* 0x038fea0003c00000 */
[----:B------:R-:W-:Y:S05]  /*4310*/  BRA `(.L_x_90) ;  /* 0x0000000000087947 */ /* 0x000fea0003800000 */
.L_x_88:
[----:B------:R-:W-:Y:S02]  /*4320*/  MOV R2, 0x4340 ;  /* 0x0000434000027802 */ /* 0x000fe40000000f00 */
[----:B---345:R-:W-:Y:S05]  /*4330*/  CALL.REL.NOINC `($__internal_2_$__cuda_sm10x_tcgen05_guardrail_trap_unallocated_columns_being_dealloced) ;  /* 0x0000008400dc7944 */ /* 0x038fea0003c00000 */
.L_x_90:
[----:B------:R-:W-:Y:S01]  /*4340*/  NOP ;  /* 0x0000000000007918 */ /* 0x000fe20000000000 */
[----:B----4-:R-:W-:Y:S05]  /*4350*/  EXIT ;  /* 0x000000000000794d */ /* 0x010fea0003800000 */
.L_x_63:
[----:B------:R-:W-:-:S09]  /*4360*/  UISETP.NE.OR UP5, UPT, UR10, 0x3, UP5 ;  /* 0x000000030a00788c */ /* 0x000fd2000afa5670 */
[----:B------:R-:W-:Y:S05]  /*4370*/  BRA.U UP5, `(.L_x_91) ;  /* 0x0000001105147547 */ /* 0x000fea000b800000 */
[----:B------:R-:W1:Y:S01]  /*4380*/  LDC R0, c[0x0][0xb30] ;  /* 0x0002cc00ff007b82 */ /* 0x000e620000000800 */
[----:B------:R-:W2:Y:S01]  /*4390*/  LDCU.64 UR8, c[0x0][0x888] ;  /* 0x00011100ff0877ac */ /* 0x000ea20008000a00 */
[----:B------:R-:W-:Y:S02]  /*43a0*/  HFMA2 R29, -RZ, RZ, 0, 0 ;  /* 0x00000000ff1d7431 */ /* 0x000fe400000001ff */
[----:B------:R-:W-:Y:S01]  /*43b0*/  IMAD.MOV.U32 R31, RZ, RZ, 0x1 ;  /* 0x00000001ff1f7424 */ /* 0x000fe200078e00ff */
[----:B------:R-:W-:Y:S01]  /*43c0*/  MOV R23, 0x2000 ;  /* 0x0000200000177802 */ /* 0x000fe20000000f00 */
[----:B------:R-:W3:Y:S01]  /*43d0*/  LDCU.64 UR4, c[0x0][0x890] ;  /* 0x00011200ff0477ac */ /* 0x000ee20008000a00 */
[----:B------:R-:W-:Y:S01]  /*43e0*/  IMAD.MOV.U32 R30, RZ, RZ, RZ ;  /* 0x000000ffff1e7224 */ /* 0x000fe200078e00ff */
[----:B------:R-:W4:Y:S01]  /*43f0*/  LDC R19, c[0x0][0x370] ;  /* 0x0000dc00ff137b82 */ /* 0x000f220000000800 */
[----:B------:R-:W-:Y:S01]  /*4400*/  UMOV UR7, 0x400 ;  /* 0x0000040000077882 */ /* 0x000fe20000000000 */
[----:B------:R-:W-:-:S02]  /*4410*/  UPLOP3.LUT UP1, UPT, UPT, UPT, UPT, 0x40, 0x4 ;  /* 0x000000000004789c */ /* 0x000fc40003f2e870 */
[----:B------:R-:W-:-:S04]  /*4420*/  ULEA UR7, UR37, UR7, 0x18 ;  /* 0x0000000725077291 */ /* 0x000fc8000f8ec0ff */
[----:B------:R-:W4:Y:S01]  /*4430*/  LDC R2, c[0x0][0xb0c] ;  /* 0x0002c300ff027b82 */ /* 0x000f220000000800 */
[----:B------:R-:W-:Y:S02]  /*4440*/  UIADD3 UR13, UPT, UPT, UR7, 0xc8, URZ ;  /* 0x000000c8070d7890 */ /* 0x000fe4000fffe0ff */
[----:B--2---:R-:W-:Y:S02]  /*4450*/  UISETP.NE.U32.AND UP2, UPT, UR8, URZ, UPT ;  /* 0x000000ff0800728c */ /* 0x004fe4000bf45070 */
[----:B------:R-:W-:Y:S02]  /*4460*/  UIADD3 UR33, UPT, UPT, UR7, 0xb0, URZ ;  /* 0x000000b007217890 */ /* 0x000fe4000fffe0ff */
[----:B---3--:R-:W-:Y:S01]  /*4470*/  UISETP.NE.U32.AND UP3, UPT, UR4, URZ, UPT ;  /* 0x000000ff0400728c */ /* 0x008fe2000bf65070 */
[----:B------:R-:W2:Y:S01]  /*4480*/  LDC R18, c[0x0][0xb20] ;  /* 0x0002c800ff127b82 */ /* 0x000ea20000000800 */
[----:B-1----:R-:W-:Y:S01]  /*4490*/  ISETP.NE.AND P1, PT, R0, 0x1, PT ;  /* 0x000000010000780c */ /* 0x002fe20003f25270 */
[----:B------:R-:W-:-:S02]  /*44a0*/  UISETP.NE.AND.EX UP2, UPT, UR9, URZ, UPT, UP2 ;  /* 0x000000ff0900728c */ /* 0x000fc4000bf45320 */
[----:B------:R-:W-:Y:S02]  /*44b0*/  UIADD3 UR25, UPT, UPT, UR7, 0xb8, URZ ;  /* 0x000000b807197890 */ /* 0x000fe4000fffe0ff */
[----:B------:R-:W-:Y:S02]  /*44c0*/  UIADD3 UR17, UPT, UPT, UR7, 0xc0, URZ ;  /* 0x000000c007117890 */ /* 0x000fe4000fffe0ff */
[----:B------:R-:W1:Y:S01]  /*44d0*/  LDC.64 R32, c[0x0][0x348] ;  /* 0x0000d200ff207b82 */ /* 0x000e620000000a00 */
[----:B------:R-:W-:Y:S02]  /*44e0*/  UPRMT UR13, UR37, 0x654, UR13 ;  /* 0x00000654250d7896 */ /* 0x000fe4000800000d */
[----:B------:R-:W-:-:S05]  /*44f0*/  UISETP.NE.AND.EX UP3, UPT, UR5, URZ, UPT, UP3 ;  /* 0x000000ff0500728c */ /* 0x000fca000bf65330 */
[----:B------:R-:W3:Y:S08]  /*4500*/  LDC.64 R16, c[0x0][0xb10] ;  /* 0x0002c400ff107b82 */ /* 0x000ef00000000a00 */
[----:B------:R-:W1:Y:S08]  /*4510*/  LDC.64 R6, c[0x0][0xb18] ;  /* 0x0002c600ff067b82 */ /* 0x000e700000000a00 */
[----:B------:R-:W1:Y:S08]  /*4520*/  LDC.64 R4, c[0x0][0xb28] ;  /* 0x0002ca00ff047b82 */ /* 0x000e700000000a00 */
[----:B--2-4-:R-:W1:Y:S02]  /*4530*/  LDC R22, c[0x0][0x374] ;  /* 0x0000dd00ff167b82 */ /* 0x014e640000000800 */
.L_x_102:
[C---:B------:R-:W-:Y:S02]  /*4540*/  LEA R0, R30.reuse, UR7, 0x3 ;  /* 0x000000071e007c11 */ /* 0x040fe4000f8e18ff */
[----:B------:R-:W-:Y:S02]  /*4550*/  SHF.L.U32 R3, R29, 0x1f, RZ ;  /* 0x0000001f1d037819 */ /* 0x000fe400000006ff */
[----:B------:R-:W-:Y:S02]  /*4560*/  LEA R24, R30, UR7, 0x4 ;  /* 0x000000071e187c11 */ /* 0x000fe4000f8e20ff */
[----:B--2---:R-:W2:Y:S02]  /*4570*/  SYNCS.PHASECHK.TRANS64.TRYWAIT P0, [R0+URZ+0x100], R3 ;  /* 0x00010003000075a7 */ /* 0x004ea400080011ff */
[----:B--2---:R-:W-:Y:S05]  /*4580*/  @!P0 BRA `(.L_x_92) ;  /* 0x0000007c00e48947 */ /* 0x004fea0003800000 */
.L_x_193:
[----:B------:R-:W-:Y:S01]  /*4590*/  ISETP.GE.AND P0, PT, R72, 0x1, PT ;  /* 0x000000014800780c */ /* 0x000fe20003f06270 */
[----:B------:R-:W4:Y:S01]  /*45a0*/  LDS.128 R24, [R24+0x170] ;  /* 0x0001700018187984 */ /* 0x000f220000000c00 */
[----:B--2---:R-:W-:Y:S01]  /*45b0*/  VIADD R0, R0, 0x110 ;  /* 0x0000011000007836 */ /* 0x004fe20000000000 */
[----:B------:R-:W-:Y:S01]  /*45c0*/  @!PT LDS RZ, [RZ] ;  /* 0x00000000fffff984 */ /* 0x000fe20000000800 */
[----:B------:R-:W-:Y:S01]  /*45d0*/  @!PT LDS RZ, [RZ] ;  /* 0x00000000fffff984 */ /* 0x000fe20000000800 */
[----:B------:R-:W-:Y:S01]  /*45e0*/  @!PT LDS RZ, [RZ] ;  /* 0x00000000fffff984 */ /* 0x000fe20000000800 */
[----:B------:R-:W-:Y:S01]  /*45f0*/  @!PT LDS RZ, [RZ] ;  /* 0x00000000fffff984 */ /* 0x000fe20000000800 */
[----:B------:R2:W-:Y:S06]  /*4600*/  MEMBAR.ALL.CTA ;  /* 0x0000000000007992 */ /* 0x0005ec0000008000 */
[----:B--2---:R-:W2:Y:S01]  /*4610*/  FENCE.VIEW.ASYNC.S ;  /* 0x00000000000073c6 */ /* 0x004ea20000000000 */
[----:B------:R-:W-:Y:S04]  /*4620*/  PRMT R0, RZ, 0x654, R0 ;  /* 0x00000654ff007816 */ /* 0x000fe80000000000 */
[----:B--2---:R2:W-:Y:S01]  /*4630*/  SYNCS.ARRIVE.TRANS64.RED.A1T0 RZ, [R0+URZ], RZ ;  /* 0x000000ff00ff79a7 */ /* 0x0045e200081004ff */
[----:B----4-:R-:W-:Y:S11]  /*4640*/  LOP3.LUT P3, RZ, R26, 0x1, RZ, 0xc0, !PT ;  /* 0x000000011aff7812 */ /* 0x010ff6000786c0ff */
[----:B------:R-:W-:Y:S02]  /*4650*/  @!UPT UIADD3 URZ, UPT, UPT, URZ, URZ, URZ ;  /* 0x000000fffffff290 */ /* 0x000fe4000fffe0ff */
[----:B------:R-:W-:Y:S02]  /*4660*/  @P3 MOV R13, R24 ;  /* 0x00000018000d3202 */ /* 0x000fe40000000f00 */
[----:B------:R-:W-:Y:S01]  /*4670*/  @P3 LOP3.LUT R8, R25, 0xffff, RZ, 0xc0, !PT ;  /* 0x0000ffff19083812 */ /* 0x000fe200078ec0ff */
[----:B--2---:R-:W-:Y:S06]  /*4680*/  @!P0 BRA `(.L_x_93) ;  /* 0x0000000000a48947 */ /* 0x004fec0003800000 */
[----:B-1----:R-:W-:Y:S01]  /*4690*/  IMAD.HI.U32 R35, R22, R7, RZ ;  /* 0x0000000716237227 */ /* 0x002fe200078e00ff */
[----:B------:R-:W-:Y:S02]  /*46a0*/  ISETP.NE.AND P0, PT, R6, 0x1, PT ;  /* 0x000000010600780c */ /* 0x000fe40003f05270 */
[----:B------:R-:W-:Y:S01]  /*46b0*/  ISETP.NE.AND P2, PT, R72, 0x1, PT ;  /* 0x000000014800780c */ /* 0x000fe20003f45270 */
[----:B---3--:R-:W-:Y:S01]  /*46c0*/  IMAD.HI.U32 R34, R19, R16, RZ ;  /* 0x0000001013227227 */ /* 0x008fe200078e00ff */
[----:B------:R-:W-:Y:S02]  /*46d0*/  SHF.R.U32.HI R35, RZ, R18, R35 ;  /* 0x00000012ff237219 */ /* 0x000fe40000011623 */
[----:B------:R-:W-:Y:S01]  /*46e0*/  ISETP.NE.AND P4, PT, R2, 0x1, PT ;  /* 0x000000010200780c */ /* 0x000fe20003f85270 */
[----:B------:R-:W-:Y:S01]  /*46f0*/  IMAD.HI.U32 R36, R13, R16, RZ ;  /* 0x000000100d247227 */ /* 0x000fe200078e00ff */
[----:B------:R-:W-:Y:S02]  /*4700*/  SHF.R.U32.HI R34, RZ, R17, R34 ;  /* 0x00000011ff227219 */ /* 0x000fe40000011622 */
[----:B------:R-:W-:Y:S01]  /*4710*/  SEL R3, R22, R35, !P0 ;  /* 0x0000002316037207 */ /* 0x000fe20004000000 */
[C---:B------:R-:W-:Y:S01]  /*4720*/  IMAD.HI.U32 R35, R8.reuse, R7, RZ ;  /* 0x0000000708237227 */ /* 0x040fe200078e00ff */
[----:B------:R-:W-:Y:S02]  /*4730*/  SEL R11, R19, R34, !P4 ;  /* 0x00000022130b7207 */ /* 0x000fe40006000000 */
[----:B------:R-:W-:Y:S01]  /*4740*/  SHF.R.U32.HI R36, RZ, R17, R36 ;  /* 0x00000011ff247219 */ /* 0x000fe20000011624 */
[----:B------:R-:W-:Y:S01]  /*4750*/  IMAD.HI.U32 R38, R3, R4, RZ ;  /* 0x0000000403267227 */ /* 0x000fe200078e00ff */
[----:B------:R-:W-:Y:S03]  /*4760*/  SHF.R.U32.HI R35, RZ, R18, R35 ;  /* 0x00000012ff237219 */ /* 0x000fe60000011623 */
[----:B------:R-:W-:Y:S01]  /*4770*/  IMAD.HI.U32 R34, R11, R4, RZ ;  /* 0x000000040b227227 */ /* 0x000fe200078e00ff */
[----:B------:R-:W-:Y:S02]  /*4780*/  @P2 SHF.R.U32.HI R3, RZ, R5, R38 ;  /* 0x00000005ff032219 */ /* 0x000fe40000011626 */
[----:B------:R-:W-:Y:S02]  /*4790*/  SEL R9, R8, R35, !P0 ;  /* 0x0000002308097207 */ /* 0x000fe40004000000 */
[----:B------:R-:W-:Y:S01]  /*47a0*/  @P2 SHF.R.U32.HI R11, RZ, R5, R34 ;  /* 0x00000005ff0b2219 */ /* 0x000fe20000011622 */
[C---:B------:R-:W-:Y:S01]  /*47b0*/  IMAD R10, R72.reuse, R3, RZ ;  /* 0x00000003480a7224 */ /* 0x040fe200078e02ff */
[----:B------:R-:W-:Y:S01]  /*47c0*/  SEL R3, R13, R36, !P4 ;  /* 0x000000240d037207 */ /* 0x000fe20006000000 */
[C---:B------:R-:W-:Y:S03]  /*47d0*/  IMAD.HI.U32 R14, R9.reuse, R4, RZ ;  /* 0x00000004090e7227 */ /* 0x040fe600078e00ff */
[----:B------:R-:W-:Y:S01]  /*47e0*/  ISETP.GE.AND P0, PT, R9, R10, PT ;  /* 0x0000000a0900720c */ /* 0x000fe20003f06270 */
[C---:B------:R-:W-:Y:S01]  /*47f0*/  IMAD R12, R72.reuse, R11, RZ ;  /* 0x0000000b480c7224 */ /* 0x040fe200078e02ff */
[-C--:B------:R-:W-:Y:S04]  /*4800*/  SHF.R.U32.HI R14, RZ, R5.reuse, R14 ;  /* 0x00000005ff0e7219 */ /* 0x080fe8000001160e */
[----:B------:R-:W-:Y:S02]  /*4810*/  ISETP.GE.OR P0, PT, R3, R12, P0 ;  /* 0x0000000c0300720c */ /* 0x000fe40000706670 */
[----:B------:R-:W-:Y:S05]  /*4820*/  SEL R15, R9, R14, !P2 ;  /* 0x0000000e090f7207 */ /* 0x000fea0005000000 */
[----:B------:R-:W-:Y:S04]  /*4830*/  IMAD.MOV R14, RZ, RZ, -R15 ;  /* 0x000000ffff0e7224 */ /* 0x000fe800078e0a0f */
[----:B------:R-:W-:Y:S02]  /*4840*/  IMAD R14, R72, R14, R9 ;  /* 0x0000000e480e7224 */ /* 0x000fe400078e0209 */
[C---:B------:R-:W-:Y:S05]  /*4850*/  @!P0 IMAD.HI.U32 R10, R3.reuse, R4, RZ ;  /* 0x00000004030a8227 */ /* 0x040fea00078e00ff */
[----:B------:R-:W-:Y:S04]  /*4860*/  @!P0 SHF.R.U32.HI R10, RZ, R5, R10 ;  /* 0x00000005ff0a8219 */ /* 0x000fe8000001160a */
[----:B------:R-:W-:Y:S01]  /*4870*/  @!P0 SEL R0, R3, R10, !P2 ;  /* 0x0000000a03008207 */ /* 0x000fe20005000000 */
[----:B------:R-:W-:Y:S03]  /*4880*/  IMAD.MOV R10, RZ, RZ, -R3 ;  /* 0x000000ffff0a7224 */ /* 0x000fe600078e0a03 */
[----:B------:R-:W-:Y:S01]  /*4890*/  @!P0 IADD3 R15, PT, PT, R15, -R0, RZ ;  /* 0x800000000f0f8210 */ /* 0x000fe20007ffe0ff */
[----:B------:R-:W-:Y:S01]  /*48a0*/  @!P0 IMAD R0, R11, R14, R0 ;  /* 0x0000000e0b008224 */ /* 0x000fe200078e0200 */
[----:B------:R-:W-:Y:S01]  /*48b0*/  IADD3 R11, PT, PT, -R9, RZ, RZ ;  /* 0x000000ff090b7210 */ /* 0x000fe20007ffe1ff */
[----:B------:R-:W-:Y:S02]  /*48c0*/  IMAD R13, R2, R10, R13 ;  /* 0x0000000a020d7224 */ /* 0x000fe400078e020d */
[----:B------:R-:W-:Y:S02]  /*48d0*/  @!P0 IMAD R9, R15, R72, R3 ;  /* 0x000000480f098224 */ /* 0x000fe400078e0203 */
[----:B------:R-:W-:Y:S02]  /*48e0*/  @!P0 IMAD.MOV.U32 R3, RZ, RZ, R0 ;  /* 0x000000ffff038224 */ /* 0x000fe400078e0000 */
[----:B------:R-:W-:Y:S02]  /*48f0*/  IMAD R8, R6, R11, R8 ;  /* 0x0000000b06087224 */ /* 0x000fe400078e0208 */
[----:B------:R-:W-:Y:S02]  /*4900*/  IMAD R13, R3, R2, R13 ;  /* 0x00000002030d7224 */ /* 0x000fe400078e020d */
[----:B------:R-:W-:Y:S02]  /*4910*/  IMAD R8, R9, R6, R8 ;  /* 0x0000000609087224 */ /* 0x000fe400078e0208 */
.L_x_93:
[----:B------:R-:W-:Y:S05]  /*4920*/  BRA.U UP1, `(.L_x_94) ;  /* 0x0000000101107547 */ /* 0x000fea000b800000 */
[----:B------:R-:W-:Y:S04]  /*4930*/  MOV R0, UR6 ;  /* 0x0000000600007c02 */ /* 0x000fe80008000f00 */
[----:B------:R-:W-:Y:S04]  /*4940*/  SHF.L.U32 R3, R0, 0x1f, RZ ;  /* 0x0000001f00037819 */ /* 0x000fe800000006ff */
[----:B------:R-:W2:Y:S02]  /*4950*/  SYNCS.PHASECHK.TRANS64.TRYWAIT P0, [UR7+0xf8], R3 ;  /* 0x0000f803ff0075a7 */ /* 0x000ea40008001107 */
[----:B--2---:R-:W-:Y:S05]  /*4960*/  @!P0 BRA `(.L_x_95) ;  /* 0x0000007c00008947 */ /* 0x004fea0003800000 */
.L_x_94:
[----:B------:R-:W-:Y:S02]  /*4970*/  R2UR UR35, R21 ;  /* 0x00000000152372ca */ /* 0x000fe400000e0000 */
[----:B------:R-:W-:Y:S02]  /*4980*/  R2UR UR34, R20 ;  /* 0x00000000142272ca */ /* 0x000fe400000e0000 */
[----:B------:R-:W-:Y:S02]  /*4990*/  ISETP.NE.U32.AND P2, PT, RZ, UR4, PT ;  /* 0x00000004ff007c0c */ /* 0x000fe4000bf45070 */
[----:B------:R-:W-:Y:S02]  /*49a0*/  SHF.L.U32 R12, R31, 0x1f, RZ ;  /* 0x0000001f1f0c7819 */ /* 0x000fe400000006ff */
[----:B------:R-:W-:Y:S05]  /*49b0*/  ISETP.NE.AND.EX P2, PT, RZ, UR5, PT, P2 ;  /* 0x00000005ff007c0c */ /* 0x000fea000bf45320 */
[----:B------:R-:W-:Y:S02]  /*49c0*/  USHF.L.U32 UR35, UR35, 0x7, URZ ;  /* 0x0000000723237899 */ /* 0x000fe400080006ff */
[----:B------:R-:W-:Y:S01]  /*49d0*/  USHF.L.U32 UR34, UR34, 0x8, URZ ;  /* 0x0000000822227899 */ /* 0x000fe200080006ff */
[----:B------:R-:W-:Y:S11]  /*49e0*/  BRA.U !UP3, `(.L_x_96) ;  /* 0x000000010b347547 */ /* 0x000ff6000b800000 */
[----:B------:R-:W-:Y:S01]  /*49f0*/  UPLOP3.LUT UP0, UPT, UPT, UPT, UP2, 0x80, 0x8 ;  /* 0x000000000008789c */ /* 0x000fe20003f0f020 */
[----:B--2---:R-:W-:Y:S02]  /*4a00*/  HFMA2 R0, -RZ, RZ, 0, 5.9604644775390625e-08 ;  /* 0x00000001ff007431 */ /* 0x004fe400000001ff */
[----:B------:R-:W-:Y:S03]  /*4a10*/  IMAD.MOV.U32 R175, RZ, RZ, 0x1 ;  /* 0x00000001ffaf7424 */ /* 0x000fe600078e00ff */
[----:B------:R-:W-:Y:S05]  /*4a20*/  PLOP3.LUT P0, PT, PT, PT, UP0, 0x80, 0x8 ;  /* 0x000000000008781c */ /* 0x000fea0003f0f008 */
[----:B------:R-:W2:Y:S01]  /*4a30*/  @UP0 LDCU.64 UR10, c[0x0][0x888] ;  /* 0x00011100ff0a07ac */ /* 0x000ea20008000a00 */
[----:B------:R-:W-:Y:S07]  /*4a40*/  @UP0 UIMAD UR8, UR36, UR4, URZ ;  /* 0x00000004240802a4 */ /* 0x000fee000f8e02ff */
[----:B------:R-:W-:Y:S01]  /*4a50*/  @!P0 PRMT R175, R0, 0x7610, R175 ;  /* 0x0000761000af8816 */ /* 0x000fe200000000af */
[----:B--2---:R-:W-:Y:S03]  /*4a60*/  @UP0 UIMAD.WIDE UR10, UR8, 0x4, UR10 ;  /* 0x00000004080a08a5 */ /* 0x004fe6000f8e020a */
[----:B------:R-:W2:Y:S03]  /*4a70*/  @!UP0 LDCU UR8, c[0x0][0x880] ;  /* 0x00011000ff0887ac */ /* 0x000ea60008000800 */
[----:B------:R-:W-:Y:S01]  /*4a80*/  IMAD.U32 R10, RZ, RZ, UR10 ;  /* 0x0000000aff0a7e24 */ /* 0x000fe2000f8e00ff */
[----:B------:R-:W-:Y:S05]  /*4a90*/  MOV R11, UR11 ;  /* 0x0000000b000b7c02 */ /* 0x000fea0008000f00 */
[----:B-----5:R4:W5:Y:S02]  /*4aa0*/  @P0 LDG.E R81, desc[UR44][R10.64] ;  /* 0x0000002c0a510981 */ /* 0x020964000c1e1900 */
[----:B--2-4-:R-:W-:Y:S07]  /*4ab0*/  @!P0 IMAD.U32 R81, RZ, RZ, UR8 ;  /* 0x00000008ff518e24 */ /* 0x014fee000f8e00ff */
.L_x_96:
[----:B-----5:R-:W-:Y:S01]  /*4ac0*/  @!P2 FSETP.EQ.AND P0, PT, R81, RZ, PT ;  /* 0x000000ff5100a20b */ /* 0x020fe20003f02000 */
[----:B------:R-:W-:Y:S01]  /*4ad0*/  @!UPT UIADD3 URZ, UPT, UPT, URZ, URZ, URZ ;  /* 0x000000fffffff290 */ /* 0x000fe2000fffe0ff */
[----:B------:R-:W-:Y:S11]  /*4ae0*/  @!P2 BRA `(.L_x_97) ;  /* 0x000000000014a947 */ /* 0x000ff60003800000 */
[----:B------:R-:W-:Y:S02]  /*4af0*/  LOP3.LUT P2, RZ, R175, 0xff, RZ, 0xc0, !PT ;  /* 0x000000ffafff7812 */ /* 0x000fe4000784c0ff */
[----:B------:R-:W-:Y:S04]  /*4b00*/  PLOP3.LUT P0, PT, PT, PT, UP0, 0x80, 0x8 ;  /* 0x000000000008781c */ /* 0x000fe80003f0f008 */
[----:B------:R-:W-:Y:S07]  /*4b10*/  PLOP3.LUT P0, PT, P0, PT, PT, 0x8, 0x80 ;  /* 0x000000000080781c */ /* 0x000fee000070e170 */
[----:B------:R-:W-:Y:S11]  /*4b20*/  @P2 FSETP.EQ.AND P0, PT, R81, RZ, PT ;  /* 0x000000ff5100220b */ /* 0x000ff60003f02000 */
[----:B------:R-:W-:Y:S02]  /*4b30*/  @!UPT UIADD3 URZ, UPT, UPT, URZ, URZ, URZ ;  /* 0x000000fffffff290 */ /* 0x000fe4000fffe0ff */
.L_x_97:
[----:B------:R-:W4:Y:S01]  /*4b40*/  SYNCS.PHASECHK.TRANS64.TRYWAIT P2, [UR7+0xd0], R12 ;  /* 0x0000d00cff0075a7 */ /* 0x000f220008041107 */
[----:B------:R-:W-:Y:S04]  /*4b50*/  ELECT P4, URZ, PT ;  /* 0x0000000000ff782f */ /* 0x000fe80003880000 */
[----:B------:R-:W-:Y:S11]  /*4b60*/  PLOP3.LUT P4, PT, P0, P4, PT, 0xf2, 0x2f ;  /* 0x00000000002f781c */ /* 0x000ff60000789e72 */
[----:B------:R-:W-:Y:S02]  /*4b70*/  @!UPT UIADD3 URZ, UPT, UPT, URZ, URZ, URZ ;  /* 0x000000fffffff290 */ /* 0x000fe4000fffe0ff */
[----:B-1----:R-:W-:Y:S05]  /*4b80*/  @!P4 IADD3 R9, P0, PT, R32, 0x580, RZ ;  /* 0x000005802009c810 */ /* 0x002fea0007f1e0ff */
[----:B--2---:R-:W-:Y:S01]  /*4b90*/  @!P4 IMAD.X R0, RZ, RZ, R33, P0 ;  /* 0x000000ffff00c224 */ /* 0x004fe200000e0621 */
[----:B----4-:R-:W-:Y:S07]  /*4ba0*/  @!P2 BRA `(.L_x_98) ;  /* 0x000000780088a947 */ /* 0x010fee0003800000 */
.L_x_196:
[----:B------:R-:W-:Y:S01]  /*4bb0*/  @!P4 R2UR UR8, R0 ;  /* 0x000000000008c2ca */ /* 0x000fe200000e0000 */
[----:B------:R-:W-:Y:S01]  /*4bc0*/  VOTEU.ALL UP1, P4 ;  /* 0x0000000000ff7886 */ /* 0x000fe20002020000 */
[----:B------:R-:W-:Y:S01]  /*4bd0*/  @!P4 R2UR UR9, R9 ;  /* 0x000000000909c2ca */ /* 0x000fe200000e0000 */
[----:B------:R-:W-:Y:S01]  /*4be0*/  @!P4 IMAD.MOV.U32 R0, RZ, RZ, 0x2000 ;  /* 0x00002000ff00c424 */ /* 0x000fe200078e00ff */
[----:B------:R-:W-:Y:S01]  /*4bf0*/  UMOV UR10, 0x0 ;  /* 0x00000000000a7882 */ /* 0x000fe20000000000 */
[----:B------:R-:W-:Y:S01]  /*4c00*/  UMOV UR11, 0x10000000 ;  /* 0x10000000000b7882 */ /* 0x000fe20000000000 */
[----:B------:R-:W-:Y:S01]  /*4c10*/  @!UP1 UIADD3 UR32, UPT, UPT, UR7, 0x200, URZ ;  /* 0x0000020007209890 */ /* 0x000fe2000fffe0ff */
[----:B------:R-:W-:Y:S01]  /*4c20*/  @!P4 IADD3 R9, P0, PT, R32, 0x580, RZ ;  /* 0x000005802009c810 */ /* 0x000fe20007f1e0ff */
[----:B------:R-:W-:Y:S05]  /*4c30*/  VOTEU.ALL UP1, P4 ;  /* 0x0000000000ff7886 */ /* 0x000fea0002020000 */
[----:B------:R-:W-:Y:S01]  /*4c40*/  IMAD.U32 R11, RZ, RZ, UR8 ;  /* 0x00000008ff0b7e24 */ /* 0x000fe2000f8e00ff */
[----:B------:R-:W-:Y:S01]  /*4c50*/  UPRMT UR8, UR37, 0x654, UR33 ;  /* 0x0000065425087896 */ /* 0x000fe20008000021 */
[----:B------:R-:W-:Y:S03]  /*4c60*/  IMAD.U32 R10, RZ, RZ, UR9 ;  /* 0x00000009ff0a7e24 */ /* 0x000fe6000f8e00ff */
[----:B------:R-:W-:Y:S02]  /*4c70*/  @!P4 R2UR UR15, R11 ;  /* 0x000000000b0fc2ca */ /* 0x000fe400000e0000 */
[----:B------:R-:W-:Y:S11]  /*4c80*/  @!P4 R2UR UR14, R10 ;  /* 0x000000000a0ec2ca */ /* 0x000ff600000e0000 */
[----:B------:R-:W-:Y:S02]  /*4c90*/  @!UPT UIADD3 URZ, UPT, UPT, URZ, URZ, URZ ;  /* 0x000000fffffff290 */ /* 0x000fe4000fffe0ff */
[----:B------:R2:W-:Y:S01]  /*4ca0*/  @!UP1 UTMALDG.3D [UR32], [UR14], desc[UR10] ;  /* 0x00000a200e0095b4 */ /* 0x0005e20008011000 */
[----:B------:R4:W-:Y:S01]  /*4cb0*/  @!P4 SYNCS.ARRIVE.TRANS64.RED.A0TR RZ, [UR7+0xb0], R0 ;  /* 0x0000b000ffffc9a7 */ /* 0x0009e20008300407 */
[----:B------:R-:W-:Y:S01]  /*4cc0*/  SYNCS.ARRIVE.TRANS64.RED.A1T0 RZ, [UR8], RZ ;  /* 0x000000ffffff79a7 */ /* 0x000fe20008100408 */
[----:B----4-:R-:W-:Y:S01]  /*4cd0*/  @!P4 IMAD.X R0, RZ, RZ, R33, P0 ;  /* 0x000000ffff00c224 */ /* 0x010fe200000e0621 */
[----:B------:R-:W4:Y:S02]  /*4ce0*/  SYNCS.PHASECHK.TRANS64.TRYWAIT P2, [UR7+0xd8], R12 ;  /* 0x0000d80cff0075a7 */ /* 0x000f240008041107 */
[----:B--2-4-:R-:W-:Y:S05]  /*4cf0*/  @!P2 BRA `(.L_x_99) ;  /* 0x00000078004ca947 */ /* 0x014fea0003800000 */
.L_x_198:
        /* <DEDUP_REMOVED lines=8> */
[----:B------:R-:W-:Y:S01]  /*4d80*/  @!UP1 UIADD3 UR24, UPT, UPT, UR7, 0x2200, URZ ;  /* 0x0000220007189890 */ /* 0x000fe2000fffe0ff */
[----:B------:R-:W-:Y:S01]  /*4d90*/  VOTEU.ALL UP1, P4 ;  /* 0x0000000000ff7886 */ /* 0x000fe20002020000 */
[----:B------:R-:W-:Y:S01]  /*4da0*/  UMOV UR27, UR35 ;  /* 0x00000023001b7c82 */ /* 0x000fe20008000000 */
[----:B------:R-:W-:Y:S02]  /*4db0*/  UMOV UR28, UR36 ;  /* 0x00000024001c7c82 */ /* 0x000fe40008000000 */
[----:B------:R-:W-:Y:S01]  /*4dc0*/  IMAD.U32 R11, RZ, RZ, UR8 ;  /* 0x00000008ff0b7e24 */ /* 0x000fe2000f8e00ff */
[----:B------:R-:W-:Y:S01]  /*4dd0*/  UPRMT UR8, UR37, 0x654, UR25 ;  /* 0x0000065425087896 */ /* 0x000fe20008000019 */
[----:B------:R-:W-:Y:S02]  /*4de0*/  IMAD.U32 R10, RZ, RZ, UR9 ;  /* 0x00000009ff0a7e24 */ /* 0x000fe4000f8e00ff */
[----:B------:R-:W-:Y:S01]  /*4df0*/  @!P4 IMAD.X R20, RZ, RZ, R33, P0 ;  /* 0x000000ffff14c224 */ /* 0x000fe200000e0621 */
[----:B------:R-:W-:Y:S02]  /*4e00*/  @!P4 R2UR UR15, R11 ;  /* 0x000000000b0fc2ca */ /* 0x000fe400000e0000 */
[----:B------:R-:W-:Y:S11]  /*4e10*/  @!P4 R2UR UR14, R10 ;  /* 0x000000000a0ec2ca */ /* 0x000ff600000e0000 */
[----:B------:R-:W-:Y:S02]  /*4e20*/  @!UPT UIADD3 URZ, UPT, UPT, URZ, URZ, URZ ;  /* 0x000000fffffff290 */ /* 0x000fe4000fffe0ff */
[----:B------:R2:W-:Y:S01]  /*4e30*/  @!UP1 UTMALDG.3D [UR24], [UR14], desc[UR10] ;  /* 0x00000a180e0095b4 */ /* 0x0005e20008011000 */
[----:B------:R2:W-:Y:S01]  /*4e40*/  @!P4 SYNCS.ARRIVE.TRANS64.RED.A0TR RZ, [UR7+0xb8], R0 ;  /* 0x0000b800ffffc9a7 */ /* 0x0005e20008300407 */
[----:B------:R-:W-:Y:S01]  /*4e50*/  SYNCS.ARRIVE.TRANS64.RED.A1T0 RZ, [UR8], RZ ;  /* 0x000000ffffff79a7 */ /* 0x000fe20008100408 */
[----:B------:R-:W4:Y:S02]  /*4e60*/  SYNCS.PHASECHK.TRANS64.TRYWAIT P2, [UR7+0xe0], R12 ;  /* 0x0000e00cff0075a7 */ /* 0x000f240008041107 */
[----:B--2-4-:R-:W-:Y:S05]  /*4e70*/  @!P2 BRA `(.L_x_100) ;  /* 0x000000780004a947 */ /* 0x014fea0003800000 */
.L_x_200:
[----:B------:R-:W2:Y:S01]  /*4e80*/  LDC.64 R14, c[0x0][0xb10] ;  /* 0x0002c400ff0e7b82 */ /* 0x000ea20000000a00 */
[----:B------:R-:W-:Y:S01]  /*4e90*/  @!P4 R2UR UR8, R20 ;  /* 0x000000001408c2ca */ /* 0x000fe200000e0000 */
[----:B------:R-:W-:Y:S01]  /*4ea0*/  VOTEU.ALL UP1, P4 ;  /* 0x0000000000ff7886 */ /* 0x000fe20002020000 */
[----:B------:R-:W-:Y:S01]  /*4eb0*/  @!P4 R2UR UR9, R21 ;  /* 0x000000001509c2ca */ /* 0x000fe200000e0000 */
[----:B------:R-:W-:Y:S01]  /*4ec0*/  UMOV UR10, 0x0 ;  /* 0x00000000000a7882 */ /* 0x000fe20000000000 */
[----:B------:R-:W-:Y:S03]  /*4ed0*/  UMOV UR11, 0x10000000 ;  /* 0x10000000000b7882 */ /* 0x000fe60000000000 */
[----:B------:R-:W4:Y:S01]  /*4ee0*/  LDC.64 R10, c[0x0][0xb18] ;  /* 0x0002c600ff0a7b82 */ /* 0x000f220000000a00 */
[----:B------:R-:W-:Y:S01]  /*4ef0*/  @!UP1 UIADD3 UR18, UPT, UPT, UR34, 0x80, URZ ;  /* 0x0000008022129890 */ /* 0x000fe2000fffe0ff */
[----:B------:R-:W-:Y:S01]  /*4f00*/  @P3 SHF.R.U32.HI R28, RZ, 0x10, R25 ;  /* 0x00000010ff1c3819 */ /* 0x000fe20000011619 */
[----:B------:R-:W-:Y:S01]  /*4f10*/  @!UP1 UIADD3 UR16, UPT, UPT, UR7, 0x4200, URZ ;  /* 0x0000420007109890 */ /* 0x000fe2000fffe0ff */
[----:B------:R-:W-:Y:S01]  /*4f20*/  VIADD R30, R30, 0x1 ;  /* 0x000000011e1e7836 */ /* 0x000fe20000000000 */
[----:B------:R-:W-:Y:S03]  /*4f30*/  VOTEU.ALL UP1, P4 ;  /* 0x0000000000ff7886 */ /* 0x000fe60002020000 */
[----:B------:R-:W5:Y:S01]  /*4f40*/  @!P1 LDC R0, c[0x0][0xb20] ;  /* 0x0002c800ff009b82 */ /* 0x000f620000000800 */
[----:B------:R-:W-:Y:S01]  /*4f50*/  UMOV UR19, UR35 ;  /* 0x0000002300137c82 */ /* 0x000fe20008000000 */
[----:B------:R-:W-:Y:S01]  /*4f60*/  IMAD.U32 R21, RZ, RZ, UR8 ;  /* 0x00000008ff157e24 */ /* 0x000fe2000f8e00ff */
[----:B------:R-:W-:Y:S05]  /*4f70*/  UMOV UR20, UR36 ;  /* 0x0000002400147c82 */ /* 0x000fea0008000000 */
[----:B-1----:R-:W1:Y:S01]  /*4f80*/  @!P1 LDC R3, c[0x0][0xb0c] ;  /* 0x0002c300ff039b82 */ /* 0x002e620000000800 */
[----:B------:R-:W-:Y:S01]  /*4f90*/  IMAD.U32 R20, RZ, RZ, UR9 ;  /* 0x00000009ff147e24 */ /* 0x000fe2000f8e00ff */
[----:B------:R-:W-:Y:S01]  /*4fa0*/  UPRMT UR8, UR37, 0x654, UR17 ;  /* 0x0000065425087896 */ /* 0x000fe20008000011 */
[----:B------:R-:W-:Y:S03]  /*4fb0*/  @!P4 R2UR UR15, R21 ;  /* 0x00000000150fc2ca */ /* 0x000fe600000e0000 */
[----:B------:R-:W-:Y:S01]  /*4fc0*/  @!P4 R2UR UR14, R20 ;  /* 0x00000000140ec2ca */ /* 0x000fe200000e0000 */
[----:B------:R-:W-:Y:S11]  /*4fd0*/  @!P4 IMAD.MOV.U32 R20, RZ, RZ, 0x2000 ;  /* 0x00002000ff14c424 */ /* 0x000ff600078e00ff */
[----:B------:R-:W-:Y:S01]  /*4fe0*/  @!UPT UIADD3 URZ, UPT, UPT, URZ, URZ, URZ ;  /* 0x000000fffffff290 */ /* 0x000fe2000fffe0ff */
[----:B------:R1:W-:Y:S01]  /*4ff0*/  @!UP1 UTMALDG.3D [UR16], [UR14], desc[UR10] ;  /* 0x00000a100e0095b4 */ /* 0x0003e20008011000 */
[----:B------:R1:W-:Y:S02]  /*5000*/  @!P4 SYNCS.ARRIVE.TRANS64.RED.A0TR RZ, [UR7+0xc0], R20 ;  /* 0x0000c014ffffc9a7 */ /* 0x0003e40008300407 */
[----:B-1----:R-:W-:Y:S01]  /*5010*/  @!P1 ISETP.NE.AND P2, PT, R3, 0x1, PT ;  /* 0x000000010300980c */ /* 0x002fe20003f45270 */
[C---:B--2---:R-:W-:Y:S01]  /*5020*/  @!P1 IMAD.HI.U32 R14, R13.reuse, R14, RZ ;  /* 0x0000000e0d0e9227 */ /* 0x044fe200078e00ff */
[----:B----4-:R-:W-:Y:S03]  /*5030*/  @!P1 ISETP.NE.AND P0, PT, R10, 0x1, PT ;  /* 0x000000010a00980c */ /* 0x010fe60003f05270 */
[C---:B------:R-:W-:Y:S01]  /*5040*/  @!P1 IMAD.HI.U32 R11, R8.reuse, R11, RZ ;  /* 0x0000000b080b9227 */ /* 0x040fe200078e00ff */
[----:B------:R-:W-:Y:S04]  /*5050*/  @!P1 SHF.R.U32.HI R14, RZ, R15, R14 ;  /* 0x0000000fff0e9219 */ /* 0x000fe8000001160e */
[----:B-----5:R-:W-:Y:S01]  /*5060*/  @!P1 SHF.R.U32.HI R9, RZ, R0, R11 ;  /* 0x00000000ff099219 */ /* 0x020fe2000001160b */
[----:B------:R-:W-:Y:S01]  /*5070*/  SYNCS.ARRIVE.TRANS64.RED.A1T0 RZ, [UR8], RZ ;  /* 0x000000ffffff79a7 */ /* 0x000fe20008100408 */
[----:B------:R-:W-:Y:S02]  /*5080*/  @!P1 SEL R14, R13, R14, !P2 ;  /* 0x0000000e0d0e9207 */ /* 0x000fe40005000000 */
[----:B------:R-:W-:Y:S01]  /*5090*/  @!P1 SEL R9, R8, R9, !P0 ;  /* 0x0000000908099207 */ /* 0x000fe20004000000 */
[----:B------:R-:W1:Y:S04]  /*50a0*/  SYNCS.PHASECHK.TRANS64.TRYWAIT P5, [UR7+0xe8], R12 ;  /* 0x0000e80cff0075a7 */ /* 0x000e6800080a1107 */
[----:B------:R-:W-:Y:S02]  /*50b0*/  @!P1 IMAD.IADD R0, R9, 0x1, -R14 ;  /* 0x0000000109009824 */ /* 0x000fe400078e0a0e */
[----:B------:R-:W-:Y:S02]  /*50c0*/  @!P1 IMAD.IADD R9, R14, 0x1, -R9 ;  /* 0x000000010e099824 */ /* 0x000fe400078e0a09 */
[----:B------:R-:W-:Y:S02]  /*50d0*/  @!P1 IMAD R13, R0, R3, R13 ;  /* 0x00000003000d9224 */ /* 0x000fe400078e020d */
[----:B------:R-:W-:Y:S01]  /*50e0*/  @!P1 IMAD R8, R9, R10, R8 ;  /* 0x0000000a09089224 */ /* 0x000fe200078e0208 */
[----:B-1----:R-:W-:Y:S06]  /*50f0*/  @!P5 BRA `(.L_x_101) ;  /* 0x00000074007cd947 */ /* 0x002fec0003800000 */
.L_x_202:
[----:B-1----:R-:W-:Y:S01]  /*5100*/  @!P4 IADD3 R3, P0, PT, R32, 0x580, RZ ;  /* 0x000005802003c810 */ /* 0x002fe20007f1e0ff */
[----:B------:R-:W-:Y:S01]  /*5110*/  VOTEU.ALL UP1, P4 ;  /* 0x0000000000ff7886 */ /* 0x000fe20002020000 */
[----:B------:R-:W-:Y:S01]  /*5120*/  UMOV UR18, 0x0 ;  /* 0x0000000000127882 */ /* 0x000fe20000000000 */
[----:B------:R-:W-:Y:S01]  /*5130*/  UMOV UR19, 0x10000000 ;  /* 0x1000000000137882 */ /* 0x000fe20000000000 */
[----:B------:R-:W-:Y:S01]  /*5140*/  @!P4 R2UR UR9, R3 ;  /* 0x000000000309c2ca */ /* 0x000fe200000e0000 */
[----:B------:R-:W-:Y:S01]  /*5150*/  @!P4 IMAD.X R0, RZ, RZ, R33, P0 ;  /* 0x000000ffff00c224 */ /* 0x000fe200000e0621 */
[----:B------:R-:W-:Y:S01]  /*5160*/  @!UP1 UIADD3 UR10, UPT, UPT, UR34, 0xc0, URZ ;  /* 0x000000c0220a9890 */ /* 0x000fe2000fffe0ff */
[----:B------:R-:W-:Y:S01]  /*5170*/  ISETP.NE.AND P0, PT, R30, 0x2, PT ;  /* 0x000000021e00780c */ /* 0x000fe20003f05270 */
[----:B------:R-:W-:Y:S01]  /*5180*/  UMOV UR11, UR35 ;  /* 0x00000023000b7c82 */ /* 0x000fe20008000000 */
[----:B------:R-:W-:Y:S01]  /*5190*/  UMOV UR12, UR36 ;  /* 0x00000024000c7c82 */ /* 0x000fe20008000000 */
[----:B------:R-:W-:Y:S01]  /*51a0*/  @!P4 R2UR UR8, R0 ;  /* 0x000000000008c2ca */ /* 0x000fe200000e0000 */
[----:B------:R-:W-:Y:S01]  /*51b0*/  IMAD.IADD R20, R8, 0x1, R147 ;  /* 0x0000000108147824 */ /* 0x000fe200078e0293 */
[----:B------:R-:W-:Y:S01]  /*51c0*/  @P3 R2UR UR36, R28 ;  /* 0x000000001c2432ca */ /* 0x000fe200000e0000 */
[----:B------:R-:W-:Y:S01]  /*51d0*/  IMAD.IADD R21, R13, 0x1, R174 ;  /* 0x000000010d157824 */ /* 0x000fe200078e02ae */
[----:B------:R-:W-:Y:S02]  /*51e0*/  SEL R0, RZ, 0x1, P0 ;  /* 0x00000001ff007807 */ /* 0x000fe40000000000 */
[----:B------:R-:W-:Y:S01]  /*51f0*/  LOP3.LUT R31, R31, 0x1, RZ, 0x3c, !PT ;  /* 0x000000011f1f7812 */ /* 0x000fe200078e3cff */
[----:B------:R-:W-:Y:S01]  /*5200*/  IMAD.U32 R10, RZ, RZ, UR9 ;  /* 0x00000009ff0a7e24 */ /* 0x000fe2000f8e00ff */
[----:B------:R-:W-:Y:S01]  /*5210*/  @!UP1 UIADD3 UR9, UPT, UPT, UR7, 0xc8, URZ ;  /* 0x000000c807099890 */ /* 0x000fe2000fffe0ff */
[----:B------:R-:W-:Y:S02]  /*5220*/  LOP3.LUT R29, R29, R0, RZ, 0x3c, !PT ;  /* 0x000000001d1d7212 */ /* 0x000fe400078e3cff */
[----:B------:R-:W-:Y:S02]  /*5230*/  SEL R30, R30, RZ, P0 ;  /* 0x000000ff1e1e7207 */ /* 0x000fe40000000000 */
[----:B------:R-:W-:Y:S01]  /*5240*/  IMAD.U32 R11, RZ, RZ, UR8 ;  /* 0x00000008ff0b7e24 */ /* 0x000fe2000f8e00ff */
[----:B------:R-:W-:Y:S01]  /*5250*/  @!P4 R2UR UR14, R10 ;  /* 0x000000000a0ec2ca */ /* 0x000fe200000e0000 */
[----:B------:R-:W-:Y:S01]  /*5260*/  @!UP1 UIADD3 UR8, UPT, UPT, UR7, 0x6200, URZ ;  /* 0x0000620007089890 */ /* 0x000fe2000fffe0ff */
[----:B------:R-:W-:Y:S02]  /*5270*/  VOTEU.ALL UP1, P4 ;  /* 0x0000000000ff7886 */ /* 0x000fe40002020000 */
[----:B------:R-:W-:Y:S11]  /*5280*/  @!P4 R2UR UR15, R11 ;  /* 0x000000000b0fc2ca */ /* 0x000ff600000e0000 */
[----:B------:R-:W-:Y:S02]  /*5290*/  @!UPT UIADD3 URZ, UPT, UPT, URZ, URZ, URZ ;  /* 0x000000fffffff290 */ /* 0x000fe4000fffe0ff */
[----:B------:R2:W-:Y:S01]  /*52a0*/  @!UP1 UTMALDG.3D [UR8], [UR14], desc[UR18] ;  /* 0x000012080e0095b4 */ /* 0x0005e20008011000 */
[----:B------:R2:W-:Y:S01]  /*52b0*/  @!P4 SYNCS.ARRIVE.TRANS64.RED.A0TR RZ, [UR7+0xc8], R23 ;  /* 0x0000c817ffffc9a7 */ /* 0x0005e20008300407 */
[----:B------:R-:W-:Y:S01]  /*52c0*/  UPLOP3.LUT UP1, UPT, UPT, UPT, UPT, 0x80, 0x8 ;  /* 0x000000000008789c */ /* 0x000fe20003f2f070 */
[----:B------:R-:W-:Y:S01]  /*52d0*/  SYNCS.ARRIVE.TRANS64.RED.A1T0 RZ, [UR13], RZ ;  /* 0x000000ffffff79a7 */ /* 0x000fe2000810040d */
[----:B------:R-:W-:Y:S09]  /*52e0*/  @P3 BRA `(.L_x_102) ;  /* 0xfffffff000943947 */ /* 0x000ff2000383ffff */
[----:B------:R-:W-:-:S04]  /*52f0*/  SHF.L.U32 R3, R31, 0x1f, RZ ;  /* 0x0000001f1f037819 */ /* 0x000fc800000006ff */
[----:B------:R-:W1:Y:S02]  /*5300*/  SYNCS.PHASECHK.TRANS64.TRYWAIT P0, [UR7+0xd0], R3 ;  /* 0x0000d003ff0075a7 */ /* 0x000e640008001107 */
[----:B-1----:R-:W-:Y:S05]  /*5310*/  @!P0 BRA `(.L_x_103) ;  /* 0x00000074000c8947 */ /* 0x002fea0003800000 */
.L_x_204:
[----:B------:R-:W4:Y:S02]  /*5320*/  SYNCS.PHASECHK.TRANS64.TRYWAIT P0, [UR7+0xd8], R3 ;  /* 0x0000d803ff0075a7 */ /* 0x000f240008001107 */
[----:B----4-:R-:W-:Y:S05]  /*5330*/  @!P0 BRA `(.L_x_104) ;  /* 0x00000074001c8947 */ /* 0x010fea0003800000 */
.L_x_206:
[----:B------:R-:W4:Y:S02]  /*5340*/  SYNCS.PHASECHK.TRANS64.TRYWAIT P0, [UR7+0xe0], R3 ;  /* 0x0000e003ff0075a7 */ /* 0x000f240008001107 */
[----:B----4-:R-:W-:Y:S05]  /*5350*/  @!P0 BRA `(.L_x_105) ;  /* 0x00000074002c8947 */ /* 0x010fea0003800000 */
.L_x_208:
[----:B-1----:R-:W-:-:S07]  /*5360*/  MOV R0, UR7 ;  /* 0x0000000700007c02 */ /* 0x002fce0008000f00 */
.L_x_106:
[----:B-1----:R-:W-:-:S04]  /*5370*/  SHF.L.U32 R3, R31, 0x1f, RZ ;  /* 0x0000001f1f037819 */ /* 0x002fc800000006ff */
[----:B------:R1:W4:Y:S03]  /*5380*/  SYNCS.PHASECHK.TRANS64.TRYWAIT P0, [R0+URZ+0xe8], R3 ;  /* 0x0000e803000075a7 */ /* 0x00032600080011ff */
[----:B----4-:R-:W-:Y:S05]  /*5390*/  @!P0 NANOSLEEP.SYNCS 0x989680 ;  /* 0x009896800000895d */ /* 0x010fea0003900000 */
[----:B------:R-:W4:Y:S02]  /*53a0*/  @!P0 SYNCS.PHASECHK.TRANS64 P0, [R0+URZ+0xe8], R3 ;  /* 0x0000e803000085a7 */ /* 0x000f2400080010ff */
[----:B--2-4-:R-:W-:Y:S05]  /*53b0*/  @P0 EXIT ;  /* 0x000000000000094d */ /* 0x014fea0003800000 */
[----:B------:R-:W-:Y:S05]  /*53c0*/  BRA `(.L_x_106) ;  /* 0xfffffffc00e87947 */ /* 0x000fea000383ffff */
.L_x_91:
[----:B------:R-:W-:-:S06]  /*53d0*/  UISETP.GE.AND UP1, UPT, UR10, 0x4, UPT ;  /* 0x000000040a00788c */ /* 0x000fcc000bf26270 */
[----:B------:R-:W-:-:S13]  /*53e0*/  PLOP3.LUT P0, PT, PT, PT, UP1, 0x80, 0x8 ;  /* 0x000000000008781c */ /* 0x000fda0003f0f018 */
[----:B------:R-:W-:Y:S05]  /*53f0*/  @!P0 EXIT ;  /* 0x000000000000894d */ /* 0x000fea0003800000 */
[----:B------:R-:W-:Y:S01]  /*5400*/  BAR.SYNC.DEFER_BLOCKING 0x6, 0xa0 ;  /* 0x0182800000007b1d */ /* 0x000fe20000010000 */
[C---:B------:R-:W-:Y:S01]  /*5410*/  IMAD.SHL.U32 R3, R189.reuse, 0x40, RZ ;  /* 0x00000040bd037824 */ /* 0x040fe200078e00ff */
[C---:B------:R-:W-:Y:S01]  /*5420*/  LOP3.LUT R193, R189.reuse, 0x60, RZ, 0xc0, !PT ;  /* 0x00000060bdc17812 */ /* 0x040fe200078ec0ff */
[C---:B------:R-:W-:Y:S01]  /*5430*/  IMAD.SHL.U32 R176, R189.reuse, 0x8, RZ ;  /* 0x00000008bdb07824 */ /* 0x040fe200078e00ff */
[C---:B------:R-:W-:Y:S01]  /*5440*/  LOP3.LUT R191, R189.reuse, 0x2, RZ, 0xc0, !PT ;  /* 0x00000002bdbf7812 */ /* 0x040fe200078ec0ff */
[----:B------:R-:W-:Y:S01]  /*5450*/  IMAD.U32 R79, R189, 0x10000, RZ ;  /* 0x00010000bd4f7824 */ /* 0x000fe200078e00ff */
[----:B------:R-:W-:Y:S02]  /*5460*/  UMOV UR47, 0x400 ;  /* 0x00000400002f7882 */ /* 0x000fe40000000000 */
[----:B------:R-:W1:Y:S01]  /*5470*/  LDC R181, c[0x0][0x370] ;  /* 0x0000dc00ffb57b82 */ /* 0x000e620000000800 */
[----:B------:R-:W-:Y:S01]  /*5480*/  ULEA UR47, UR37, UR47, 0x18 ;  /* 0x0000002f252f7291 */ /* 0x000fe2000f8ec0ff */
[----:B------:R-:W-:Y:S01]  /*5490*/  LOP3.LUT R5, R3, 0x180, RZ, 0xc0, !PT ;  /* 0x0000018003057812 */ /* 0x000fe200078ec0ff */
[----:B------:R-:W-:Y:S01]  /*54a0*/  HFMA2 R196, -RZ, RZ, 0, 0 ;  /* 0x00000000ffc47431 */ /* 0x000fe200000001ff */
[----:B------:R-:W-:Y:S01]  /*54b0*/  LOP3.LUT R79, R79, 0x600000, RZ, 0xc0, !PT ;  /* 0x006000004f4f7812 */ /* 0x000fe200078ec0ff */
[----:B------:R-:W-:Y:S01]  /*54c0*/  UIADD3 UR4, UPT, UPT, UR47, 0x8200, URZ ;  /* 0x000082002f047890 */ /* 0x000fe2000fffe0ff */
[----:B------:R-:W-:Y:S01]  /*54d0*/  LOP3.LUT R176, R5, 0x30, R176, 0xf8, !PT ;  /* 0x0000003005b07812 */ /* 0x000fe200078ef8b0 */
[----:B------:R-:W-:Y:S01]  /*54e0*/  IMAD.MOV.U32 R76, RZ, RZ, RZ ;  /* 0x000000ffff4c7224 */ /* 0x000fe200078e00ff */
[----:B------:R-:W2:Y:S01]  /*54f0*/  LDC R74, c[0x0][0xb0c] ;  /* 0x0002c300ff4a7b82 */ /* 0x000ea20000000800 */
[----:B------:R-:W-:-:S02]  /*5500*/  LOP3.LUT R189, R189, 0x4, RZ, 0xc0, !PT ;  /* 0x00000004bdbd7812 */ /* 0x000fc400078ec0ff */
[----:B------:R-:W-:Y:S02]  /*5510*/  CS2R R186, SRZ ;  /* 0x0000000000ba7805 */ /* 0x000fe4000001ff00 */
[----:B------:R-:W-:Y:S02]  /*5520*/  LOP3.LUT R176, R176, 0x1e40, R3, 0xf8, !PT ;  /* 0x00001e40b0b07812 */ /* 0x000fe400078ef803 */
[----:B------:R-:W-:Y:S02]  /*5530*/  CS2R R184, SRZ ;  /* 0x0000000000b87805 */ /* 0x000fe4000001ff00 */
[----:B------:R-:W-:Y:S01]  /*5540*/  IADD3 R188, PT, PT, -R189, 0x2, RZ ;  /* 0x00000002bdbc7810 */ /* 0x000fe20007ffe1ff */
[----:B------:R-:W-:Y:S01]  /*5550*/  IMAD.MOV R180, RZ, RZ, -R191 ;  /* 0x000000ffffb47224 */ /* 0x000fe200078e0abf */
[----:B------:R-:W-:Y:S01]  /*5560*/  MOV R192, UR4 ;  /* 0x0000000400c07c02 */ /* 0x000fe20008000f00 */
[----:B------:R-:W3:Y:S01]  /*5570*/  LDC R178, c[0x0][0xb20] ;  /* 0x0002c800ffb27b82 */ /* 0x000ee20000000800 */
[----:B------:R-:W4:Y:S01]  /*5580*/  LDS R0, [UR47+0x190] ;  /* 0x0001902fff007984 */ /* 0x000f220008000800 */
[----:B------:R-:W-:Y:S01]  /*5590*/  VIADD R190, R176, UR47 ;  /* 0x0000002fb0be7c36 */ /* 0x000fe20008000000 */
[----:B------:R-:W1:Y:S01]  /*55a0*/  LDCU.64 UR50, c[0x0][0x348] ;  /* 0x00006900ff3277ac */ /* 0x000e620008000a00 */
[----:B------:R-:W-:-:S02]  /*55b0*/  IMAD.MOV R179, RZ, RZ, -R189 ;  /* 0x000000ffffb37224 */ /* 0x000fc400078e0abd */
[----:B------:R-:W-:Y:S01]  /*55c0*/  VIADD R190, R190, 0x200 ;  /* 0x00000200bebe7836 */ /* 0x000fe20000000000 */
[----:B------:R-:W1:Y:S01]  /*55d0*/  LDCU.64 UR38, c[0x0][0x888] ;  /* 0x00011100ff2677ac */ /* 0x000e620008000a00 */
[----:B------:R-:W1:Y:S01]  /*55e0*/  LDC R73, c[0x0][0xb30] ;  /* 0x0002cc00ff497b82 */ /* 0x000e620000000800 */
[----:B------:R-:W-:-:S07]  /*55f0*/  UIADD3 UR46, UPT, UPT, UR47, 0x200, URZ ;  /* 0x000002002f2e7890 */ /* 0x000fce000fffe0ff */
[----:B------:R-:W1:Y:S08]  /*5600*/  LDC.64 R172, c[0x0][0xb10] ;  /* 0x0002c400ffac7b82 */ /* 0x000e700000000a00 */
[----:B------:R-:W1:Y:S08]  /*5610*/  LDC.64 R70, c[0x0][0xb18] ;  /* 0x0002c600ff467b82 */ /* 0x000e700000000a00 */
[----:B------:R-:W1:Y:S08]  /*5620*/  LDC.64 R168, c[0x0][0x888] ;  /* 0x00022200ffa87b82 */ /* 0x000e700000000a00 */
[----:B------:R-:W1:Y:S01]  /*5630*/  LDC.64 R68, c[0x0][0xb28] ;  /* 0x0002ca00ff447b82 */ /* 0x000e620000000a00 */
[----:B----4-:R-:W-:-:S07]  /*5640*/  IMAD.IADD R79, R0, 0x1, R79 ;  /* 0x00000001004f7824 */ /* 0x010fce00078e024f */
[----:B------:R-:W4:Y:S08]  /*5650*/  LDC.64 R170, c[0x0][0x890] ;  /* 0x00022400ffaa7b82 */ /* 0x000f300000000a00 */
[----:B------:R-:W1:Y:S08]  /*5660*/  LDC.64 R166, c[0x0][0x8b0] ;  /* 0x00022c00ffa67b82 */ /* 0x000e700000000a00 */
[----:B------:R-:W1:Y:S08]  /*5670*/  LDC.64 R164, c[0x0][0x8a8] ;  /* 0x00022a00ffa47b82 */ /* 0x000e700000000a00 */
[----:B--23--:R-:W1:Y:S02]  /*5680*/  LDC R182, c[0x0][0x374] ;  /* 0x0000dd00ffb67b82 */ /* 0x00ce640000000800 */
.L_x_152:
[----:B------:R-:W-:Y:S02]  /*5690*/  LEA R0, R196, UR47, 0x3 ;  /* 0x0000002fc4007c11 */ /* 0x000fe4000f8e18ff */
[----:B------:R-:W-:Y:S02]  /*56a0*/  SHF.L.U32 R3, R186, 0x1f, RZ ;  /* 0x0000001fba037819 */ /* 0x000fe400000006ff */
[----:B-1----:R-:W-:Y:S02]  /*56b0*/  LEA R16, R196, UR47, 0x4 ;  /* 0x0000002fc4107c11 */ /* 0x002fe4000f8e20ff */
[----:B------:R-:W2:Y:S02]  /*56c0*/  SYNCS.PHASECHK.TRANS64.TRYWAIT P0, [R0+URZ+0x100], R3 ;  /* 0x00010003000075a7 */ /* 0x000ea400080011ff */
[----:B--2---:R-:W-:Y:S05]  /*56d0*/  @!P0 BRA `(.L_x_107) ;  /* 0x0000007000648947 */ /* 0x004fea0003800000 */
.L_x_209:
[----:B------:R-:W3:Y:S01]  /*56e0*/  LDC.64 R12, c[0x0][0xb10] ;  /* 0x0002c400ff0c7b82 */ /* 0x000ee20000000a00 */
[----:B------:R-:W4:Y:S01]  /*56f0*/  LDS.128 R16, [R16+0x170] ;  /* 0x0001700010107984 */ /* 0x000f220000000c00 */
[----:B-1----:R-:W-:Y:S01]  /*5700*/  ISETP.NE.AND P1, PT, R73, 0x1, PT ;  /* 0x000000014900780c */ /* 0x002fe20003f25270 */
[----:B--2---:R-:W-:Y:S01]  /*5710*/  VIADD R0, R0, 0x110 ;  /* 0x0000011000007836 */ /* 0x004fe20000000000 */
[----:B------:R-:W-:Y:S04]  /*5720*/  ISETP.GE.AND P0, PT, R72, 0x1, PT ;  /* 0x000000014800780c */ /* 0x000fe80003f06270 */
[----:B------:R-:W1:Y:S01]  /*5730*/  LDC.64 R10, c[0x0][0xb18] ;  /* 0x0002c600ff0a7b82 */ /* 0x000e620000000a00 */
[----:B------:R-:W-:Y:S01]  /*5740*/  PRMT R0, RZ, 0x654, R0 ;  /* 0x00000654ff007816 */ /* 0x000fe20000000000 */
[----:B------:R-:W-:Y:S01]  /*5750*/  @!PT LDS RZ, [RZ] ;  /* 0x00000000fffff984 */ /* 0x000fe20000000800 */
[----:B------:R-:W-:Y:S01]  /*5760*/  @!PT LDS RZ, [RZ] ;  /* 0x00000000fffff984 */ /* 0x000fe20000000800 */
[----:B------:R-:W-:Y:S01]  /*5770*/  @!PT LDS RZ, [RZ] ;  /* 0x00000000fffff984 */ /* 0x000fe20000000800 */
[----:B------:R-:W-:Y:S01]  /*5780*/  @!PT LDS RZ, [RZ] ;  /* 0x00000000fffff984 */ /* 0x000fe20000000800 */
[----:B------:R2:W-:Y:S06]  /*5790*/  MEMBAR.ALL.CTA ;  /* 0x0000000000007992 */ /* 0x0005ec0000008000 */
[----:B--2---:R-:W2:Y:S01]  /*57a0*/  FENCE.VIEW.ASYNC.S ;  /* 0x00000000000073c6 */ /* 0x004ea20000000000 */
[----:B------:R-:W1:Y:S08]  /*57b0*/  @!P1 LDC R14, c[0x0][0xb20] ;  /* 0x0002c800ff0e9b82 */ /* 0x000e700000000800 */
[----:B------:R-:W1:Y:S01]  /*57c0*/  @!P1 LDC R9, c[0x0][0xb0c] ;  /* 0x0002c300ff099b82 */ /* 0x000e620000000800 */
[----:B--2---:R2:W-:Y:S01]  /*57d0*/  SYNCS.ARRIVE.TRANS64.RED.A1T0 RZ, [R0+URZ], RZ ;  /* 0x000000ff00ff79a7 */ /* 0x0045e200081004ff */
[----:B----4-:R-:W-:Y:S04]  /*57e0*/  LOP3.LUT P4, RZ, R18, 0x1, RZ, 0xc0, !PT ;  /* 0x0000000112ff7812 */ /* 0x010fe8000788c0ff */
[----:B------:R-:W-:Y:S09]  /*57f0*/  P2R R194, PR, RZ, 0x10 ;  /* 0x00000010ffc27803 */ /* 0x000ff20000000000 */
[----:B------:R-:W-:Y:S02]  /*5800*/  @P4 MOV R77, R16 ;  /* 0x00000010004d4202 */ /* 0x000fe40000000f00 */
[----:B------:R-:W-:Y:S01]  /*5810*/  @P4 LOP3.LUT R75, R17, 0xffff, RZ, 0xc0, !PT ;  /* 0x0000ffff114b4812 */ /* 0x000fe200078ec0ff */
[----:B--23--:R-:W-:Y:S06]  /*5820*/  @!P0 BRA `(.L_x_108) ;  /* 0x0000000000a48947 */ /* 0x00cfec0003800000 */
[----:B------:R-:W-:Y:S01]  /*5830*/  IMAD.HI.U32 R23, R182, R71, RZ ;  /* 0x00000047b6177227 */ /* 0x000fe200078e00ff */
[----:B------:R-:W-:Y:S02]  /*5840*/  ISETP.NE.AND P0, PT, R70, 0x1, PT ;  /* 0x000000014600780c */ /* 0x000fe40003f05270 */
[----:B------:R-:W-:Y:S01]  /*5850*/  ISETP.NE.AND P2, PT, R72, 0x1, PT ;  /* 0x000000014800780c */ /* 0x000fe20003f45270 */
[----:B------:R-:W-:Y:S01]  /*5860*/  IMAD.HI.U32 R22, R181, R172, RZ ;  /* 0x000000acb5167227 */ /* 0x000fe200078e00ff */
[----:B------:R-:W-:Y:S02]  /*5870*/  SHF.R.U32.HI R23, RZ, R178, R23 ;  /* 0x000000b2ff177219 */ /* 0x000fe40000011617 */
[----:B------:R-:W-:Y:S01]  /*5880*/  ISETP.NE.AND P3, PT, R74, 0x1, PT ;  /* 0x000000014a00780c */ /* 0x000fe20003f65270 */
[----:B------:R-:W-:Y:S01]  /*5890*/  IMAD.HI.U32 R26, R77, R172, RZ ;  /* 0x000000ac4d1a7227 */ /* 0x000fe200078e00ff */
[----:B------:R-:W-:Y:S02]  /*58a0*/  SHF.R.U32.HI R22, RZ, R173, R22 ;  /* 0x000000adff167219 */ /* 0x000fe40000011616 */
[----:B------:R-:W-:Y:S01]  /*58b0*/  SEL R3, R182, R23, !P0 ;  /* 0x00000017b6037207 */ /* 0x000fe20004000000 */
[----:B------:R-:W-:Y:S01]  /*58c0*/  IMAD.HI.U32 R23, R75, R71, RZ ;  /* 0x000000474b177227 */ /* 0x000fe200078e00ff */
[----:B------:R-:W-:Y:S02]  /*58d0*/  SEL R7, R181, R22, !P3 ;  /* 0x00000016b5077207 */ /* 0x000fe40005800000 */
[----:B------:R-:W-:Y:S01]  /*58e0*/  SHF.R.U32.HI R26, RZ, R173, R26 ;  /* 0x000000adff1a7219 */ /* 0x000fe2000001161a */
[-C--:B------:R-:W-:Y:S04]  /*58f0*/  IMAD.HI.U32 R22, R3, R68.reuse, RZ ;  /* 0x0000004403167227 */ /* 0x080fe800078e00ff */
[----:B------:R-:W-:Y:S01]  /*5900*/  IMAD.HI.U32 R24, R7, R68, RZ ;  /* 0x0000004407187227 */ /* 0x000fe200078e00ff */
[-C--:B------:R-:W-:Y:S02]  /*5910*/  @P2 SHF.R.U32.HI R3, RZ, R69.reuse, R22 ;  /* 0x00000045ff032219 */ /* 0x080fe40000011616 */
[----:B------:R-:W-:Y:S02]  /*5920*/  SHF.R.U32.HI R22, RZ, R178, R23 ;  /* 0x000000b2ff167219 */ /* 0x000fe40000011617 */
[----:B------:R-:W-:Y:S01]  /*5930*/  @P2 SHF.R.U32.HI R7, RZ, R69, R24 ;  /* 0x00000045ff072219 */ /* 0x000fe20000011618 */
[C---:B------:R-:W-:Y:S01]  /*5940*/  IMAD R2, R72.reuse, R3, RZ ;  /* 0x0000000348027224 */ /* 0x040fe200078e02ff */
[----:B------:R-:W-:Y:S02]  /*5950*/  SEL R5, R75, R22, !P0 ;  /* 0x000000164b057207 */ /* 0x000fe40004000000 */
[----:B------:R-:W-:Y:S01]  /*5960*/  SEL R3, R77, R26, !P3 ;  /* 0x0000001a4d037207 */ /* 0x000fe20005800000 */
[----:B------:R-:W-:Y:S01]  /*5970*/  IMAD R4, R72, R7, RZ ;  /* 0x0000000748047224 */ /* 0x000fe200078e02ff */
[C---:B------:R-:W-:Y:S01]  /*5980*/  ISETP.GE.AND P0, PT, R5.reuse, R2, PT ;  /* 0x000000020500720c */ /* 0x040fe20003f06270 */
[----:B------:R-:W-:Y:S03]  /*5990*/  IMAD.HI.U32 R6, R5, R68, RZ ;  /* 0x0000004405067227 */ /* 0x000fe600078e00ff */
[----:B------:R-:W-:Y:S01]  /*59a0*/  ISETP.GE.OR P0, PT, R3, R4, P0 ;  /* 0x000000040300720c */ /* 0x000fe20000706670 */
[----:B------:R-:W-:Y:S01]  /*59b0*/  IMAD.MOV R4, RZ, RZ, -R3 ;  /* 0x000000ffff047224 */ /* 0x000fe200078e0a03 */
[-C--:B------:R-:W-:Y:S03]  /*59c0*/  SHF.R.U32.HI R6, RZ, R69.reuse, R6 ;  /* 0x00000045ff067219 */ /* 0x080fe60000011606 */
[----:B------:R-:W-:Y:S01]  /*59d0*/  IMAD R77, R74, R4, R77 ;  /* 0x000000044a4d7224 */ /* 0x000fe200078e024d */
[----:B------:R-:W-:Y:S05]  /*59e0*/  SEL R15, R5, R6, !P2 ;  /* 0x00000006050f7207 */ /* 0x000fea0005000000 */
[----:B------:R-:W-:Y:S02]  /*59f0*/  IMAD.MOV R6, RZ, RZ, -R15 ;  /* 0x000000ffff067224 */ /* 0x000fe400078e0a0f */
[C---:B------:R-:W-:Y:S04]  /*5a00*/  @!P0 IMAD.HI.U32 R2, R3.reuse, R68, RZ ;  /* 0x0000004403028227 */ /* 0x040fe800078e00ff */
[----:B------:R-:W-:Y:S01]  /*5a10*/  IMAD R6, R72, R6, R5 ;  /* 0x0000000648067224 */ /* 0x000fe200078e0205 */
[----:B------:R-:W-:Y:S04]  /*5a20*/  @!P0 SHF.R.U32.HI R2, RZ, R69, R2 ;  /* 0x00000045ff028219 */ /* 0x000fe80000011602 */
[----:B------:R-:W-:Y:S02]  /*5a30*/  @!P0 SEL R0, R3, R2, !P2 ;  /* 0x0000000203008207 */ /* 0x000fe40005000000 */
[----:B------:R-:W-:Y:S02]  /*5a40*/  IADD3 R2, PT, PT, -R5, RZ, RZ ;  /* 0x000000ff05027210 */ /* 0x000fe40007ffe1ff */
[----:B------:R-:W-:Y:S01]  /*5a50*/  @!P0 IADD3 R8, PT, PT, R15, -R0, RZ ;  /* 0x800000000f088210 */ /* 0x000fe20007ffe0ff */
[----:B------:R-:W-:Y:S02]  /*5a60*/  @!P0 IMAD R0, R7, R6, R0 ;  /* 0x0000000607008224 */ /* 0x000fe400078e0200 */
[----:B------:R-:W-:Y:S02]  /*5a70*/  IMAD R75, R70, R2, R75 ;  /* 0x00000002464b7224 */ /* 0x000fe400078e024b */
[----:B------:R-:W-:Y:S02]  /*5a80*/  @!P0 IMAD R5, R8, R72, R3 ;  /* 0x0000004808058224 */ /* 0x000fe400078e0203 */
[----:B------:R-:W-:Y:S04]  /*5a90*/  @!P0 IMAD.MOV.U32 R3, RZ, RZ, R0 ;  /* 0x000000ffff038224 */ /* 0x000fe800078e0000 */
[----:B------:R-:W-:Y:S02]  /*5aa0*/  IMAD R77, R3, R74, R77 ;  /* 0x0000004a034d7224 */ /* 0x000fe400078e024d */
[----:B------:R-:W-:Y:S07]  /*5ab0*/  IMAD R75, R5, R70, R75 ;  /* 0x00000046054b7224 */ /* 0x000fee00078e024b */
.L_x_108:
[----:B-1----:R-:W-:Y:S01]  /*5ac0*/  @!P1 ISETP.NE.AND P0, PT, R10, 0x1, PT ;  /* 0x000000010a00980c */ /* 0x002fe20003f05270 */
[----:B------:R-:W-:Y:S01]  /*5ad0*/  @!P1 IMAD.HI.U32 R0, R77, R12, RZ ;  /* 0x0000000c4d009227 */ /* 0x000fe200078e00ff */
[----:B------:R-:W-:Y:S01]  /*5ae0*/  @!P1 ISETP.NE.AND P2, PT, R9, 0x1, PT ;  /* 0x000000010900980c */ /* 0x000fe20003f45270 */
[----:B------:R-:W-:Y:S01]  /*5af0*/  ULOP3.LUT UP0, URZ, UR46, 0x1b0, URZ, 0xc0, !UPT ;  /* 0x000001b02eff7892 */ /* 0x000fe2000f80c0ff */
[----:B------:R-:W-:Y:S01]  /*5b00*/  R2UR UR42, R21 ;  /* 0x00000000152a72ca */ /* 0x000fe200000e0000 */
[----:B------:R-:W-:Y:S01]  /*5b10*/  @!P1 IMAD.HI.U32 R3, R75, R11, RZ ;  /* 0x0000000b4b039227 */ /* 0x000fe200078e00ff */
[----:B------:R-:W-:Y:S02]  /*5b20*/  @!P1 SHF.R.U32.HI R0, RZ, R13, R0 ;  /* 0x0000000dff009219 */ /* 0x000fe40000011600 */
[----:B------:R-:W-:Y:S01]  /*5b30*/  R2UR UR41, R20 ;  /* 0x00000000142972ca */ /* 0x000fe200000e0000 */
[----:B------:R-:W-:Y:S01]  /*5b40*/  VIADD R196, R196, 0x1 ;  /* 0x00000001c4c47836 */ /* 0x000fe20000000000 */
[----:B------:R-:W-:Y:S02]  /*5b50*/  @!P1 SHF.R.U32.HI R2, RZ, R14, R3 ;  /* 0x0000000eff029219 */ /* 0x000fe40000011603 */
[----:B------:R-:W-:Y:S02]  /*5b60*/  @!P1 SEL R3, R77, R0, !P2 ;  /* 0x000000004d039207 */ /* 0x000fe40005000000 */
[----:B------:R-:W-:Y:S02]  /*5b70*/  @!P1 SEL R2, R75, R2, !P0 ;  /* 0x000000024b029207 */ /* 0x000fe40004000000 */
[----:B------:R-:W-:Y:S01]  /*5b80*/  @P4 SHF.R.U32.HI R183, RZ, 0x10, R17 ;  /* 0x00000010ffb74819 */ /* 0x000fe20000011611 */
[----:B------:R-:W-:Y:S02]  /*5b90*/  USHF.L.U32 UR42, UR42, 0x7, URZ ;  /* 0x000000072a2a7899 */ /* 0x000fe400080006ff */
[----:B------:R-:W-:Y:S02]  /*5ba0*/  @!P1 IMAD.IADD R0, R2, 0x1, -R3 ;  /* 0x0000000102009824 */ /* 0x000fe400078e0a03 */
[----:B------:R-:W-:Y:S01]  /*5bb0*/  @!P1 IMAD.IADD R2, R3, 0x1, -R2 ;  /* 0x0000000103029824 */ /* 0x000fe200078e0a02 */
[----:B------:R-:W-:Y:S01]  /*5bc0*/  USHF.L.U32 UR41, UR41, 0x8, URZ ;  /* 0x0000000829297899 */ /* 0x000fe200080006ff */
[----:B------:R-:W-:Y:S02]  /*5bd0*/  @!P1 IMAD R77, R0, R9, R77 ;  /* 0x00000009004d9224 */ /* 0x000fe400078e024d */
[----:B------:R-:W-:Y:S01]  /*5be0*/  @!P1 IMAD R75, R2, R10, R75 ;  /* 0x0000000a024b9224 */ /* 0x000fe200078e024b */
[----:B------:R-:W-:Y:S08]  /*5bf0*/  BRA.U !UP0, `(.L_x_109) ;  /* 0x0000000108407547 */ /* 0x000ff0000b800000 */
[----:B------:R-:W1:Y:S01]  /*5c00*/  LDCU.64 UR8, c[0x4][0x88] ;  /* 0x01001100ff0877ac */ /* 0x000e620008000a00 */
[----:B------:R-:W-:Y:S01]  /*5c10*/  MOV R3, 0x0 ;  /* 0x0000000000037802 */ /* 0x000fe20000000f00 */
[----:B------:R-:W-:Y:S02]  /*5c20*/  HFMA2 R12, -RZ, RZ, 0, 5.9604644775390625e-08 ;  /* 0x00000001ff0c7431 */ /* 0x000fe400000001ff */
[----:B------:R-:W-:Y:S02]  /*5c30*/  IMAD.MOV.U32 R8, RZ, RZ, 0x70 ;  /* 0x00000070ff087424 */ /* 0x000fe400078e00ff */
[----:B------:R-:W-:Y:S01]  /*5c40*/  IMAD.MOV.U32 R13, RZ, RZ, RZ ;  /* 0x000000ffff0d7224 */ /* 0x000fe200078e00ff */
[----:B------:R-:W2:Y:S01]  /*5c50*/  LDCU.64 UR6, c[0x4][0x90] ;  /* 0x01001200ff0677ac */ /* 0x000ea20008000a00 */
[----:B------:R-:W3:Y:S01]  /*5c60*/  LDC.64 R2, c[0x4][R3] ;  /* 0x0100000003027b82 */ /* 0x000ee20000000a00 */
[----:B------:R-:W4:Y:S01]  /*5c70*/  LDCU.64 UR4, c[0x4][0x8] ;  /* 0x01000100ff0477ac */ /* 0x000f220008000a00 */
[----:B-1----:R-:W-:Y:S01]  /*5c80*/  MOV R5, UR9 ;  /* 0x0000000900057c02 */ /* 0x002fe20008000f00 */
[----:B------:R-:W-:Y:S01]  /*5c90*/  IMAD.U32 R4, RZ, RZ, UR8 ;  /* 0x00000008ff047e24 */ /* 0x000fe2000f8e00ff */
[----:B--2---:R-:W-:Y:S01]  /*5ca0*/  MOV R7, UR7 ;  /* 0x0000000700077c02 */ /* 0x004fe20008000f00 */
[----:B------:R-:W-:Y:S01]  /*5cb0*/  IMAD.U32 R6, RZ, RZ, UR6 ;  /* 0x00000006ff067e24 */ /* 0x000fe2000f8e00ff */
[----:B----4-:R-:W-:Y:S01]  /*5cc0*/  MOV R11, UR5 ;  /* 0x00000005000b7c02 */ /* 0x010fe20008000f00 */
[----:B------:R-:W-:Y:S02]  /*5cd0*/  IMAD.U32 R10, RZ, RZ, UR4 ;  /* 0x00000004ff0a7e24 */ /* 0x000fe4000f8e00ff */
[----:B------:R-:W-:Y:S07]  /*5ce0*/  LEPC R20, `(.L_x_109) ;  /* 0x000000001014794e */ /* 0x000fee0000000000 */
[----:B---3-5:R-:W-:Y:S05]  /*5cf0*/  CALL.ABS.NOINC R2 ;  /* 0x0000000002007343 */ /* 0x028fea0003c00000 */
.L_x_109:
[----:B------:R-:W-:Y:S01]  /*5d00*/  LOP3.LUT P0, RZ, R192, 0x1b0, RZ, 0xc0, !PT ;  /* 0x000001b0c0ff7812 */ /* 0x000fe2000780c0ff */
[----:B------:R-:W-:Y:S11]  /*5d10*/  BSSY.RECONVERGENT B6, `(.L_x_110) ;  /* 0x0000013000067945 */ /* 0x000ff60003800200 */
[----:B------:R-:W-:Y:S01]  /*5d20*/  @!UPT UIADD3 URZ, UPT, UPT, URZ, URZ, URZ ;  /* 0x000000fffffff290 */ /* 0x000fe2000fffe0ff */
[----:B------:R-:W-:Y:S05]  /*5d30*/  @!P0 BRA `(.L_x_111) ;  /* 0x0000000000408947 */ /* 0x000fea0003800000 */
        /* <DEDUP_REMOVED lines=16> */
.L_x_111:
[----:B------:R-:W-:Y:S05]  /*5e40*/  BSYNC.RECONVERGENT B6 ;  /* 0x0000000000067941 */ /* 0x000fea0003800200 */
.L_x_110:
[----:B------:R-:W-:Y:S02]  /*5e50*/  ISETP.NE.U32.AND P4, PT, R170, RZ, PT ;  /* 0x000000ffaa00720c */ /* 0x000fe40003f85070 */
[----:B------:R-:W-:Y:S02]  /*5e60*/  ISETP.NE.U32.AND P1, PT, R166, RZ, PT ;  /* 0x000000ffa600720c */ /* 0x000fe40003f25070 */
[----:B------:R-:W-:Y:S02]  /*5e70*/  ISETP.NE.AND.EX P4, PT, R171, RZ, PT, P4 ;  /* 0x000000ffab00720c */ /* 0x000fe40003f85340 */
[----:B------:R-:W-:Y:S02]  /*5e80*/  PLOP3.LUT P0, PT, PT, PT, PT, 0x8, 0x80 ;  /* 0x000000000080781c */ /* 0x000fe40003f0e170 */
[----:B------:R-:W-:Y:S02]  /*5e90*/  ISETP.NE.AND.EX P1, PT, R167, RZ, PT, P1 ;  /* 0x000000ffa700720c */ /* 0x000fe40003f25310 */
[----:B------:R-:W-:Y:S02]  /*5ea0*/  P2R R208, PR, RZ, 0x1 ;  /* 0x00000001ffd07803 */ /* 0x000fe40000000000 */
[----:B------:R-:W-:Y:S05]  /*5eb0*/  LEA R0, R185, UR47, 0x3 ;  /* 0x0000002fb9007c11 */ /* 0x000fea000f8e18ff */
[----:B------:R-:W-:Y:S05]  /*5ec0*/  @!P4 BRA `(.L_x_112) ;  /* 0x00000000002cc947 */ /* 0x000fea0003800000 */
[----:B------:R-:W-:Y:S01]  /*5ed0*/  ISETP.NE.U32.AND P0, PT, R168, RZ, PT ;  /* 0x000000ffa800720c */ /* 0x000fe20003f05070 */
[----:B------:R-:W-:Y:S03]  /*5ee0*/  IMAD.MOV.U32 R175, RZ, RZ, 0x1 ;  /* 0x00000001ffaf7424 */ /* 0x000fe600078e00ff */
[----:B------:R-:W-:Y:S11]  /*5ef0*/  ISETP.NE.AND.EX P0, PT, R169, RZ, PT, P0 ;  /* 0x000000ffa900720c */ /* 0x000ff60003f05300 */
[----:B------:R-:W-:Y:S02]  /*5f00*/  @!UPT UIADD3 URZ, UPT, UPT, URZ, URZ, URZ ;  /* 0x000000fffffff290 */ /* 0x000fe4000fffe0ff */
[----:B------:R-:W1:Y:S01]  /*5f10*/  @P0 LDC.64 R4, c[0x0][0x888] ;  /* 0x00022200ff040b82 */ /* 0x000e620000000a00 */
[----:B------:R-:W-:Y:S04]  /*5f20*/  @P0 IMAD R2, R170, UR36, RZ ;  /* 0x00000024aa020c24 */ /* 0x000fe8000f8e02ff */
[----:B-1----:R-:W-:Y:S04]  /*5f30*/  @P0 IMAD.WIDE R4, R2, 0x4, R4 ;  /* 0x0000000402040825 */ /* 0x002fe800078e0204 */
[----:B------:R-:W-:Y:S01]  /*5f40*/  HFMA2 R2, -RZ, RZ, 0, 5.9604644775390625e-08 ;  /* 0x00000001ff027431 */ /* 0x000fe200000001ff */
[----:B-----5:R1:W5:Y:S04]  /*5f50*/  @P0 LDG.E R81, desc[UR44][R4.64] ;  /* 0x0000002c04510981 */ /* 0x020368000c1e1900 */
[----:B------:R-:W-:Y:S01]  /*5f60*/  @!P0 PRMT R175, R2, 0x7610, R175 ;  /* 0x0000761002af8816 */ /* 0x000fe200000000af */
[----:B-1----:R-:W2:Y:S06]  /*5f70*/  @!P0 LDC R81, c[0x0][0x880] ;  /* 0x00022000ff518b82 */ /* 0x002eac0000000800 */
.L_x_112:
[----:B------:R-:W-:Y:S05]  /*5f80*/  @!P1 BRA `(.L_x_113) ;  /* 0x0000000000209947 */ /* 0x000fea0003800000 */
[----:B------:R-:W-:Y:S04]  /*5f90*/  ISETP.NE.U32.AND P0, PT, R164, RZ, PT ;  /* 0x000000ffa400720c */ /* 0x000fe80003f05070 */
[----:B------:R-:W-:Y:S11]  /*5fa0*/  ISETP.NE.AND.EX P0, PT, R165, RZ, PT, P0 ;  /* 0x000000ffa500720c */ /* 0x000ff60003f05300 */
[----:B------:R-:W-:Y:S02]  /*5fb0*/  @!UPT UIADD3 URZ, UPT, UPT, URZ, URZ, URZ ;  /* 0x000000fffffff290 */ /* 0x000fe4000fffe0ff */
[----:B------:R-:W1:Y:S01]  /*5fc0*/  @P0 LDC.64 R4, c[0x0][0x8a8] ;  /* 0x00022a00ff040b82 */ /* 0x000e620000000a00 */
[----:B------:R-:W-:Y:S04]  /*5fd0*/  @P0 IMAD R2, R166, UR36, RZ ;  /* 0x00000024a6020c24 */ /* 0x000fe8000f8e02ff */
[----:B-1----:R-:W-:Y:S05]  /*5fe0*/  @P0 IMAD.WIDE R4, R2, 0x4, R4 ;  /* 0x0000000402040825 */ /* 0x002fea00078e0204 */
[----:B-----5:R1:W5:Y:S02]  /*5ff0*/  @P0 LDG.E R78, desc[UR44][R4.64] ;  /* 0x0000002c044e0981 */ /* 0x020364000c1e1900 */
[----:B-1----:R-:W3:Y:S02]  /*6000*/  @!P0 LDC R78, c[0x0][0x8a0] ;  /* 0x00022800ff4e8b82 */ /* 0x002ee40000000800 */
.L_x_113:
[----:B------:R-:W-:Y:S01]  /*6010*/  UISETP.NE.AND UP0, UPT, UR48, URZ, UPT ;  /* 0x000000ff3000728c */ /* 0x000fe2000bf05270 */
[----:B------:R-:W-:Y:S08]  /*6020*/  ISETP.NE.AND P6, PT, R208, RZ, PT ;  /* 0x000000ffd000720c */ /* 0x000ff00003fc5270 */
[----:B------:R-:W-:Y:S05]  /*6030*/  BRA.U !UP0, `(.L_x_114) ;  /* 0x0000000108407547 */ /* 0x000fea000b800000 */
[----:B------:R-:W-:Y:S02]  /*6040*/  ISETP.NE.U32.AND P0, PT, R170, RZ, PT ;  /* 0x000000ffaa00720c */ /* 0x000fe40003f05070 */
[----:B------:R-:W-:Y:S02]  /*6050*/  PLOP3.LUT P1, PT, PT, PT, PT, 0x80, 0x8 ;  /* 0x000000000008781c */ /* 0x000fe40003f2f070 */
[----:B------:R-:W-:Y:S11]  /*6060*/  ISETP.NE.AND.EX P0, PT, R171, RZ, PT, P0 ;  /* 0x000000ffab00720c */ /* 0x000ff60003f05300 */
[----:B------:R-:W-:Y:S02]  /*6070*/  @!UPT UIADD3 URZ, UPT, UPT, URZ, URZ, URZ ;  /* 0x000000fffffff290 */ /* 0x000fe4000fffe0ff */
[----:B------:R-:W-:Y:S01]  /*6080*/  @P0 LOP3.LUT P2, RZ, R175, 0xff, RZ, 0xc0, !PT ;  /* 0x000000ffafff0812 */ /* 0x000fe2000784c0ff */
[----:B------:R-:W1:Y:S01]  /*6090*/  @P0 LDC.64 R2, c[0x0][0x888] ;  /* 0x00022200ff020b82 */ /* 0x000e620000000a00 */
[C---:B--2--5:R-:W-:Y:S02]  /*60a0*/  @!P0 FSETP.EQ.AND P6, PT, R81.reuse, RZ, PT ;  /* 0x000000ff5100820b */ /* 0x064fe40003fc2000 */
[----:B------:R-:W-:Y:S02]  /*60b0*/  @P0 PLOP3.LUT P1, PT, P2, PT, PT, 0x80, 0x8 ;  /* 0x000000000008081c */ /* 0x000fe4000172f070 */
[----:B------:R-:W-:Y:S02]  /*60c0*/  @P0 FSETP.NEU.AND P2, PT, R81, RZ, PT ;  /* 0x000000ff5100020b */ /* 0x000fe40003f4d000 */
[----:B-1----:R-:W-:Y:S02]  /*60d0*/  @P0 ISETP.NE.U32.AND P3, PT, R2, RZ, PT ;  /* 0x000000ff0200020c */ /* 0x002fe40003f65070 */
[----:B------:R-:W-:Y:S02]  /*60e0*/  @P0 SEL R2, RZ, 0xffffffff, P2 ;  /* 0xffffffffff020807 */ /* 0x000fe40001000000 */
[----:B------:R-:W-:Y:S05]  /*60f0*/  @P0 ISETP.NE.AND.EX P3, PT, R3, RZ, PT, P3 ;  /* 0x000000ff0300020c */ /* 0x000fea0003f65330 */
[----:B------:R-:W-:Y:S04]  /*6100*/  @!P1 SEL R2, RZ, 0xffffffff, P3 ;  /* 0xffffffffff029807 */ /* 0x000fe80001800000 */
[----:B------:R-:W-:Y:S04]  /*6110*/  @P0 LOP3.LUT R2, R2, 0x1, RZ, 0xc0, !PT ;  /* 0x0000000102020812 */ /* 0x000fe800078ec0ff */
[----:B------:R-:W-:Y:S04]  /*6120*/  @P0 ISETP.EQ.U32.AND P6, PT, R2, 0x1, PT ;  /* 0x000000010200080c */ /* 0x000fe80003fc2070 */
[----:B------:R-:W-:Y:S09]  /*6130*/  P2R R208, PR, RZ, 0x40 ;  /* 0x00000040ffd07803 */ /* 0x000ff20000000000 */
.L_x_114:
[----:B------:R-:W-:Y:S01]  /*6140*/  @!P6 SHF.L.U32 R5, R184, 0x1f, RZ ;  /* 0x0000001fb805e819 */ /* 0x000fe200000006ff */
[----:B------:R-:W-:Y:S01]  /*6150*/  BSSY B1, `(.L_x_115) ;  /* 0x0000042000017945 */ /* 0x000fe20003800000 */
[C---:B------:R-:W-:Y:S01]  /*6160*/  LEA R195, R76.reuse, UR47, 0x3 ;  /* 0x0000002f4cc37c11 */ /* 0x040fe2000f8e18ff */
[----:B------:R-:W-:Y:S01]  /*6170*/  IMAD.MOV.U32 R200, RZ, RZ, 0x1 ;  /* 0x00000001ffc87424 */ /* 0x000fe200078e00ff */
[----:B------:R-:W1:Y:S01]  /*6180*/  @!P6 SYNCS.PHASECHK.TRANS64.TRYWAIT P1, [R0+URZ+0xb0], R5 ;  /* 0x0000b0050000e5a7 */ /* 0x000e6200080211ff */
[----:B------:R-:W-:Y:S01]  /*6190*/  SHF.L.U32 R2, R187, 0x1f, RZ ;  /* 0x0000001fbb027819 */ /* 0x000fe200000006ff */
[----:B------:R-:W-:Y:S01]  /*61a0*/  IMAD R80, R76, 0x100, R79 ;  /* 0x000001004c507824 */ /* 0x000fe200078e024f */
[----:B------:R-:W-:Y:S02]  /*61b0*/  ISETP.NE.U32.AND P2, PT, RZ, UR38, PT ;  /* 0x00000026ff007c0c */ /* 0x000fe4000bf45070 */
[----:B------:R-:W-:Y:S02]  /*61c0*/  CS2R R162, SRZ ;  /* 0x0000000000a27805 */ /* 0x000fe4000001ff00 */
[----:B--2--5:R-:W-:Y:S02]  /*61d0*/  FSETP.NEU.AND P3, PT, R81, RZ, PT ;  /* 0x000000ff5100720b */ /* 0x024fe40003f6d000 */
[----:B------:R-:W-:Y:S02]  /*61e0*/  CS2R R160, SRZ ;  /* 0x0000000000a07805 */ /* 0x000fe4000001ff00 */
[----:B------:R-:W-:Y:S02]  /*61f0*/  ISETP.NE.AND.EX P2, PT, RZ, UR39, PT, P2 ;  /* 0x00000027ff007c0c */ /* 0x000fe4000bf45320 */
[----:B------:R-:W-:Y:S02]  /*6200*/  CS2R R158, SRZ ;  /* 0x00000000009e7805 */ /* 0x000fe4000001ff00 */
[----:B------:R-:W-:Y:S02]  /*6210*/  SEL R3, RZ, 0xffffffff, P3 ;  /* 0xffffffffff037807 */ /* 0x000fe40001800000 */
[----:B------:R-:W-:Y:S02]  /*6220*/  CS2R R156, SRZ ;  /* 0x00000000009c7805 */ /* 0x000fe4000001ff00 */
[----:B------:R-:W-:Y:S02]  /*6230*/  SEL R4, RZ, 0xffffffff, P2 ;  /* 0xffffffffff047807 */ /* 0x000fe40001000000 */
[----:B------:R-:W-:Y:S02]  /*6240*/  CS2R R154, SRZ ;  /* 0x00000000009a7805 */ /* 0x000fe4000001ff00 */
[----:B------:R-:W-:Y:S02]  /*6250*/  LOP3.LUT P2, RZ, R175, 0xff, RZ, 0xc0, !PT ;  /* 0x000000ffafff7812 */ /* 0x000fe4000784c0ff */
[----:B------:R-:W-:Y:S02]  /*6260*/  CS2R R152, SRZ ;  /* 0x0000000000987805 */ /* 0x000fe4000001ff00 */
[----:B------:R-:W-:Y:S01]  /*6270*/  CS2R R150, SRZ ;  /* 0x0000000000967805 */ /* 0x000fe2000001ff00 */
[----:B------:R2:W4:Y:S01]  /*6280*/  SYNCS.PHASECHK.TRANS64.TRYWAIT P0, [R195+URZ+0x120], R2 ;  /* 0x00012002c30075a7 */ /* 0x00052200080011ff */
[----:B------:R-:W-:Y:S02]  /*6290*/  @P4 SEL R3, R4, R3, !P2 ;  /* 0x0000000304034207 */ /* 0x000fe40005000000 */
[----:B------:R-:W-:Y:S02]  /*62a0*/  CS2R R148, SRZ ;  /* 0x0000000000947805 */ /* 0x000fe4000001ff00 */
[----:B------:R-:W-:Y:S04]  /*62b0*/  LOP3.LUT R3, R3, 0x1, RZ, 0xc0, !PT ;  /* 0x0000000103037812 */ /* 0x000fe800078ec0ff */
[----:B------:R-:W-:Y:S04]  /*62c0*/  ISETP.NE.U32.AND P5, PT, R3, 0x1, PT ;  /* 0x000000010300780c */ /* 0x000fe80003fa5070 */
[----:B------:R-:W-:Y:S02]  /*62d0*/  P2R R201, PR, RZ, 0x20 ;  /* 0x00000020ffc97803 */ /* 0x000fe40000000000 */
[----:B-1----:R-:W-:Y:S01]  /*62e0*/  @!P6 SEL R200, RZ, 0x1, !P1 ;  /* 0x00000001ffc8e807 */ /* 0x002fe20004800000 */
[----:B--2---:R-:W-:Y:S06]  /*62f0*/  @P6 BRA `(.L_x_116) ;  /* 0x00000000009c6947 */ /* 0x004fec0003800000 */
[----:B------:R-:W-:Y:S01]  /*6300*/  @P5 IMAD R6, R185, 0x2000, R190 ;  /* 0x00002000b9065824 */ /* 0x000fe200078e02be */
[----:B------:R-:W-:Y:S01]  /*6310*/  ISETP.NE.AND P1, PT, R200, RZ, PT ;  /* 0x000000ffc800720c */ /* 0x000fe20003f25270 */
[----:B------:R-:W-:Y:S01]  /*6320*/  BSSY B0, `(.L_x_117) ;  /* 0x0000010000007945 */ /* 0x000fe20003800000 */
[----:B------:R-:W-:Y:S01]  /*6330*/  CS2R R150, SRZ ;  /* 0x0000000000967805 */ /* 0x000fe2000001ff00 */
[--C-:B------:R-:W-:Y:S01]  /*6340*/  @P5 IMAD R7, R191, -0x10, R6.reuse ;  /* 0xfffffff0bf075824 */ /* 0x100fe200078e0206 */
[----:B------:R-:W-:Y:S01]  /*6350*/  CS2R R148, SRZ ;  /* 0x0000000000947805 */ /* 0x000fe2000001ff00 */
[----:B------:R-:W-:Y:S01]  /*6360*/  @P5 IMAD R5, R189, -0x10, R6 ;  /* 0xfffffff0bd055824 */ /* 0x000fe200078e0206 */
[----:B------:R-:W-:Y:S01]  /*6370*/  CS2R R158, SRZ ;  /* 0x00000000009e7805 */ /* 0x000fe2000001ff00 */
[----:B------:R-:W-:Y:S01]  /*6380*/  @P5 IMAD R4, R188, 0x10, R7 ;  /* 0x00000010bc045824 */ /* 0x000fe200078e0207 */
[----:B------:R-:W-:Y:S02]  /*6390*/  CS2R R156, SRZ ;  /* 0x00000000009c7805 */ /* 0x000fe4000001ff00 */
[----:B------:R-:W-:Y:S02]  /*63a0*/  CS2R R154, SRZ ;  /* 0x00000000009a7805 */ /* 0x000fe4000001ff00 */
[----:B------:R-:W-:Y:S02]  /*63b0*/  CS2R R152, SRZ ;  /* 0x0000000000987805 */ /* 0x000fe4000001ff00 */
[----:B------:R-:W-:Y:S02]  /*63c0*/  CS2R R162, SRZ ;  /* 0x0000000000a27805 */ /* 0x000fe4000001ff00 */
[----:B------:R-:W-:Y:S01]  /*63d0*/  CS2R R160, SRZ ;  /* 0x0000000000a07805 */ /* 0x000fe2000001ff00 */
[----:B------:R-:W-:Y:S06]  /*63e0*/  @P1 BRA `(.L_x_118) ;  /* 0x00000000000c1947 */ /* 0x000fec0003800000 */
[----:B------:R-:W-:Y:S04]  /*63f0*/  SHF.L.U32 R3, R184, 0x1f, RZ ;  /* 0x0000001fb8037819 */ /* 0x000fe800000006ff */
[----:B------:R-:W1:Y:S02]  /*6400*/  SYNCS.PHASECHK.TRANS64.TRYWAIT P1, [R0+URZ+0xb0], R3 ;  /* 0x0000b003000075a7 */ /* 0x000e6400080211ff */
[----:B-1----:R-:W-:Y:S05]  /*6410*/  @!P1 BRA `(.L_x_119) ;  /* 0x0000006400289947 */ /* 0x002fea0003800000 */
.L_x_118:
[----:B------:R-:W-:Y:S05]  /*6420*/  BSYNC B0 ;  /* 0x0000000000007941 */ /* 0x000fea0003800000 */
.L_x_117:
[----:B------:R-:W-:Y:S01]  /*6430*/  ISETP.NE.AND P1, PT, R201, RZ, PT ;  /* 0x000000ffc900720c */ /* 0x000fe20003f25270 */
[----:B-1----:R-:W-:Y:S02]  /*6440*/  VIADD R3, R0, 0xd0 ;  /* 0x000000d000037836 */ /* 0x002fe40000000000 */
[----:B------:R-:W-:Y:S02]  /*6450*/  IMAD.U32 R0, RZ, RZ, UR37 ;  /* 0x00000025ff007e24 */ /* 0x000fe4000f8e00ff */
[----:B------:R-:W-:Y:S03]  /*6460*/  VIADD R185, R185, 0x1 ;  /* 0x00000001b9b97836 */ /* 0x000fe60000000000 */
[----:B------:R-:W-:Y:S05]  /*6470*/  PRMT R0, R0, 0x654, R3 ;  /* 0x0000065400007816 */ /* 0x000fea0000000003 */
[----:B------:R1:W2:Y:S04]  /*6480*/  @P1 LDS.128 R148, [R6] ;  /* 0x0000000006941984 */ /* 0x0002a80000000c00 */
[----:B------:R1:W1:Y:S04]  /*6490*/  @P1 LDS.128 R156, [R5+0x20] ;  /* 0x00002000059c1984 */ /* 0x0002680000000c00 */
[----:B------:R1:W1:Y:S04]  /*64a0*/  @P1 LDS.128 R152, [R7+0x10] ;  /* 0x0000100007981984 */ /* 0x0002680000000c00 */
[----:B------:R1:W1:Y:S01]  /*64b0*/  @P1 LDS.128 R160, [R4+0x10] ;  /* 0x0000100004a01984 */ /* 0x0002620000000c00 */
[C---:B------:R-:W-:Y:S01]  /*64c0*/  ISETP.NE.AND P1, PT, R185.reuse, 0x4, PT ;  /* 0x00000004b900780c */ /* 0x040fe20003f25270 */
[----:B------:R-:W-:Y:S01]  /*64d0*/  @!PT LDS RZ, [RZ] ;  /* 0x00000000fffff984 */ /* 0x000fe20000000800 */
[----:B------:R-:W-:Y:S01]  /*64e0*/  @!PT LDS RZ, [RZ] ;  /* 0x00000000fffff984 */ /* 0x000fe20000000800 */
[----:B------:R-:W-:Y:S01]  /*64f0*/  @!PT LDS RZ, [RZ] ;  /* 0x00000000fffff984 */ /* 0x000fe20000000800 */
[----:B------:R-:W-:Y:S01]  /*6500*/  @!PT LDS RZ, [RZ] ;  /* 0x00000000fffff984 */ /* 0x000fe20000000800 */
[----:B------:R5:W-:Y:S06]  /*6510*/  MEMBAR.ALL.CTA ;  /* 0x0000000000007992 */ /* 0x000bec0000008000 */
[----:B-----5:R-:W5:Y:S01]  /*6520*/  FENCE.VIEW.ASYNC.S ;  /* 0x00000000000073c6 */ /* 0x020f620000000000 */
[----:B------:R-:W-:Y:S02]  /*6530*/  SEL R3, RZ, 0x1, P1 ;  /* 0x00000001ff037807 */ /* 0x000fe40000800000 */
[----:B------:R-:W-:Y:S02]  /*6540*/  SEL R185, R185, RZ, P1 ;  /* 0x000000ffb9b97207 */ /* 0x000fe40000800000 */
[----:B------:R-:W-:Y:S01]  /*6550*/  LOP3.LUT R184, R184, R3, RZ, 0x3c, !PT ;  /* 0x00000003b8b87212 */ /* 0x000fe200078e3cff */
[----:B-----5:R1:W-:Y:S06]  /*6560*/  SYNCS.ARRIVE.TRANS64.RED.A1T0 RZ, [R0+URZ], RZ ;  /* 0x000000ff00ff79a7 */ /* 0x0203ec00081004ff */
.L_x_116:
[----:B------:R-:W-:Y:S05]  /*6570*/  BSYNC B1 ;  /* 0x0000000000017941 */ /* 0x000fea0003800000 */
.L_x_115:
[----:B-1----:R-:W-:Y:S04]  /*6580*/  SHF.R.U32.HI R0, RZ, 0x15, R80 ;  /* 0x00000015ff007819 */ /* 0x002fe80000011650 */
[----:B------:R-:W-:Y:S01]  /*6590*/  LOP3.LUT P1, RZ, R0, 0x3, R177, 0x48, !PT ;  /* 0x0000000300ff7812 */ /* 0x000fe200078248b1 */
[----:B------:R-:W-:Y:S01]  /*65a0*/  @!UPT UIADD3 URZ, UPT, UPT, URZ, URZ, URZ ;  /* 0x000000fffffff290 */ /* 0x000fe2000fffe0ff */
[----:B----4-:R-:W-:Y:S11]  /*65b0*/  @P0 BRA `(.L_x_120) ;  /* 0x0000000000080947 */ /* 0x010ff60003800000 */
[----:B------:R-:W1:Y:S02]  /*65c0*/  SYNCS.PHASECHK.TRANS64.TRYWAIT P0, [R195+URZ+0x120], R2 ;  /* 0x00012002c30075a7 */ /* 0x000e6400080011ff */
[----:B-1----:R-:W-:Y:S05]  /*65d0*/  @!P0 BRA `(.L_x_121) ;  /* 0x0000006000cc8947 */ /* 0x002fea0003800000 */
.L_x_120:
[----:B------:R-:W-:Y:S04]  /*65e0*/  BSSY.RECONVERGENT B6, `(.L_x_122) ;  /* 0x0000012000067945 */ /* 0x000fe80003800200 */
[----:B------:R-:W-:Y:S05]  /*65f0*/  @!P1 BRA `(.L_x_123) ;  /* 0x0000000000409947 */ /* 0x000fea0003800000 */
[----:B------:R-:W4:Y:S01]  /*6600*/  LDCU.64 UR8, c[0x4][0x78] ;  /* 0x01000f00ff0877ac */ /* 0x000f220008000a00 */
[----:B------:R-:W-:Y:S01]  /*6610*/  MOV R3, 0x0 ;  /* 0x0000000000037802 */ /* 0x000fe20000000f00 */
[----:B------:R-:W-:Y:S02]  /*6620*/  HFMA2 R12, -RZ, RZ, 0, 5.9604644775390625e-08 ;  /* 0x00000001ff0c7431 */ /* 0x000fe400000001ff */
[----:B------:R-:W-:Y:S02]  /*6630*/  IMAD.MOV.U32 R8, RZ, RZ, 0x192 ;  /* 0x00000192ff087424 */ /* 0x000fe400078e00ff */
[----:B------:R-:W-:Y:S01]  /*6640*/  IMAD.MOV.U32 R13, RZ, RZ, RZ ;  /* 0x000000ffff0d7224 */ /* 0x000fe200078e00ff */
[----:B------:R-:W5:Y:S01]  /*6650*/  LDCU.64 UR6, c[0x4][0x80] ;  /* 0x01001000ff0677ac */ /* 0x000f620008000a00 */
[----:B-1----:R-:W1:Y:S01]  /*6660*/  LDC.64 R2, c[0x4][R3] ;  /* 0x0100000003027b82 */ /* 0x002e620000000a00 */
[----:B------:R-:W2:Y:S01]  /*6670*/  LDCU.64 UR4, c[0x4][0x18] ;  /* 0x01000300ff0477ac */ /* 0x000ea20008000a00 */
[----:B----4-:R-:W-:Y:S01]  /*6680*/  MOV R5, UR9 ;  /* 0x0000000900057c02 */ /* 0x010fe20008000f00 */
[----:B------:R-:W-:Y:S01]  /*6690*/  IMAD.U32 R4, RZ, RZ, UR8 ;  /* 0x00000008ff047e24 */ /* 0x000fe2000f8e00ff */
[----:B-----5:R-:W-:Y:S01]  /*66a0*/  MOV R7, UR7 ;  /* 0x0000000700077c02 */ /* 0x020fe20008000f00 */
[----:B------:R-:W-:Y:S01]  /*66b0*/  IMAD.U32 R6, RZ, RZ, UR6 ;  /* 0x00000006ff067e24 */ /* 0x000fe2000f8e00ff */
[----:B--2---:R-:W-:Y:S01]  /*66c0*/  MOV R11, UR5 ;  /* 0x00000005000b7c02 */ /* 0x004fe20008000f00 */
[----:B------:R-:W-:Y:S02]  /*66d0*/  IMAD.U32 R10, RZ, RZ, UR4 ;  /* 0x00000004ff0a7e24 */ /* 0x000fe4000f8e00ff */
[----:B------:R-:W-:Y:S07]  /*66e0*/  LEPC R20, `(.L_x_123) ;  /* 0x000000001014794e */ /* 0x000fee0000000000 */
[----:B-1-3--:R-:W-:Y:S05]  /*66f0*/  CALL.ABS.NOINC R2 ;  /* 0x0000000002007343 */ /* 0x00afea0003c00000 */
.L_x_123:
[----:B------:R-:W-:Y:S05]  /*6700*/  BSYNC.RECONVERGENT B6 ;  /* 0x0000000000067941 */ /* 0x000fea0003800200 */
.L_x_122:
[-C--:B--2---:R-:W-:Y:S01]  /*6710*/  F2FP.F16.E4M3.UNPACK_B R83, R148.reuse ;  /* 0x00000094ff53723e */ /* 0x084fe200020006ff */
[----:B------:R-:W-:Y:S05]  /*6720*/  WARPSYNC.ALL ;  /* 0x0000000000007948 */ /* 0x000fea0003800000 */
[----:B------:R-:W-:Y:S01]  /*6730*/  R2UR UR4, R80 ;  /* 0x00000000500472ca */ /* 0x000fe200000e0000 */
[--C-:B------:R-:W-:Y:S01]  /*6740*/  HADD2.F32 R82, -RZ, R83.reuse.H0_H0 ;  /* 0x20000053ff527230 */ /* 0x100fe20000004100 */
[----:B------:R-:W-:Y:S01]  /*6750*/  F2FP.F16.E4M3.UNPACK_B R85, R148.H1 ;  /* 0x00000094ff55723e */ /* 0x000fe200030006ff */
[----:B------:R-:W-:Y:S01]  /*6760*/  HADD2.F32 R83, -RZ, R83.H1_H1 ;  /* 0x30000053ff537230 */ /* 0x000fe20000004100 */
[-C--:B------:R-:W-:Y:S01]  /*6770*/  F2FP.F16.E4M3.UNPACK_B R87, R149.reuse ;  /* 0x00000095ff57723e */ /* 0x080fe200020006ff */
[----:B------:R-:W-:Y:S01]  /*6780*/  BSSY.RECONVERGENT B0, `(.L_x_124) ;  /* 0x000011d000007945 */ /* 0x000fe20003800200 */
[----:B------:R-:W-:Y:S01]  /*6790*/  F2FP.F16.E4M3.UNPACK_B R89, R149.H1 ;  /* 0x00000095ff59723e */ /* 0x000fe200030006ff */
[----:B------:R-:W-:Y:S01]  /*67a0*/  HADD2.F32 R84, -RZ, R85.H0_H0 ;  /* 0x20000055ff547230 */ /* 0x000fe20000004100 */
[-C--:B------:R-:W-:Y:S01]  /*67b0*/  F2FP.F16.E4M3.UNPACK_B R91, R150.reuse ;  /* 0x00000096ff5b723e */ /* 0x080fe200020006ff */
[----:B------:R-:W-:Y:S01]  /*67c0*/  HADD2.F32 R88, -RZ, R87.H1_H1 ;  /* 0x30000057ff587230 */ /* 0x000fe20000004100 */
[----:B------:R-:W-:Y:S01]  /*67d0*/  F2FP.F16.E4M3.UNPACK_B R93, R150.H1 ;  /* 0x00000096ff5d723e */ /* 0x000fe200030006ff */
[----:B------:R-:W-:Y:S01]  /*67e0*/  HADD2.F32 R86, -RZ, R85.H1_H1 ;  /* 0x30000055ff567230 */ /* 0x000fe20000004100 */
[-C--:B------:R-:W-:Y:S01]  /*67f0*/  F2FP.F16.E4M3.UNPACK_B R95, R151.reuse ;  /* 0x00000097ff5f723e */ /* 0x080fe200020006ff */
[----:B------:R-:W3:Y:S01]  /*6800*/  LDTM.x64 R4, tmem[UR4] ;  /* 0x00000004000479ee */ /* 0x000ee20008340000 */
[----:B------:R-:W-:Y:S01]  /*6810*/  F2FP.F16.E4M3.UNPACK_B R97, R151.H1 ;  /* 0x00000097ff61723e */ /* 0x000fe200030006ff */
[----:B------:R-:W-:Y:S01]  /*6820*/  HADD2.F32 R85, -RZ, R87.H0_H0 ;  /* 0x20000057ff557230 */ /* 0x000fe20000004100 */
[-C--:B------:R-:W-:Y:S01]  /*6830*/  F2FP.F16.E4M3.UNPACK_B R99, R152.reuse ;  /* 0x00000098ff63723e */ /* 0x080fe200020006ff */
[----:B------:R-:W-:Y:S01]  /*6840*/  HADD2.F32 R87, -RZ, R89.H0_H0 ;  /* 0x20000059ff577230 */ /* 0x000fe20000004100 */
[----:B------:R-:W-:Y:S01]  /*6850*/  F2FP.F16.E4M3.UNPACK_B R101, R152.H1 ;  /* 0x00000098ff65723e */ /* 0x000fe200030006ff */
[----:B------:R-:W-:Y:S01]  /*6860*/  HADD2.F32 R92, -RZ, R91.H1_H1 ;  /* 0x3000005bff5c7230 */ /* 0x000fe20000004100 */
[----:B------:R-:W-:Y:S01]  /*6870*/  SHF.L.U32 R203, R180, 0x4, RZ ;  /* 0x00000004b4cb7819 */ /* 0x000fe200000006ff */
[----:B------:R-:W-:Y:S01]  /*6880*/  HADD2.F32 R96, -RZ, R95.H1_H1 ;  /* 0x3000005fff607230 */ /* 0x000fe20000004100 */
[----:B------:R-:W-:Y:S01]  /*6890*/  SHF.L.U32 R209, R179, 0x4, RZ ;  /* 0x00000004b3d17819 */ /* 0x000fe200000006ff */
[----:B------:R-:W-:Y:S01]  /*68a0*/  HADD2.F32 R100, -RZ, R99.H1_H1 ;  /* 0x30000063ff647230 */ /* 0x000fe20000004100 */
[----:B------:R-:W-:Y:S01]  /*68b0*/  SHF.L.U32 R202, R188, 0x4, RZ ;  /* 0x00000004bcca7819 */ /* 0x000fe200000006ff */
[----:B------:R-:W-:Y:S01]  /*68c0*/  HADD2.F32 R90, -RZ, R89.H1_H1 ;  /* 0x30000059ff5a7230 */ /* 0x000fe20000004100 */
[----:B------:R-:W-:Y:S01]  /*68d0*/  IADD3 R199, PT, PT, R190, R209, RZ ;  /* 0x000000d1bec77210 */ /* 0x000fe20007ffe0ff */
[----:B------:R-:W-:Y:S01]  /*68e0*/  HADD2.F32 R89, -RZ, R91.H0_H0 ;  /* 0x2000005bff597230 */ /* 0x000fe20000004100 */
[-C--:B------:R-:W-:Y:S01]  /*68f0*/  F2FP.F16.E4M3.UNPACK_B R103, R153.reuse ;  /* 0x00000099ff67723e */ /* 0x080fe200020006ff */
[--C-:B------:R-:W-:Y:S01]  /*6900*/  HADD2.F32 R91, -RZ, R93.reuse.H0_H0 ;  /* 0x2000005dff5b7230 */ /* 0x100fe20000004100 */
[----:B------:R-:W-:Y:S01]  /*6910*/  F2FP.F16.E4M3.UNPACK_B R105, R153.H1 ;  /* 0x00000099ff69723e */ /* 0x000fe200030006ff */
[----:B------:R-:W-:Y:S01]  /*6920*/  HADD2.F32 R94, -RZ, R93.H1_H1 ;  /* 0x3000005dff5e7230 */ /* 0x000fe20000004100 */
[-C--:B------:R-:W-:Y:S01]  /*6930*/  F2FP.F16.E4M3.UNPACK_B R107, R154.reuse ;  /* 0x0000009aff6b723e */ /* 0x080fe200020006ff */
[----:B------:R-:W-:Y:S01]  /*6940*/  HADD2.F32 R93, -RZ, R95.H0_H0 ;  /* 0x2000005fff5d7230 */ /* 0x000fe20000004100 */
[----:B------:R-:W-:Y:S01]  /*6950*/  F2FP.F16.E4M3.UNPACK_B R109, R154.H1 ;  /* 0x0000009aff6d723e */ /* 0x000fe200030006ff */
[----:B------:R-:W-:Y:S01]  /*6960*/  HADD2.F32 R104, -RZ, R103.H1_H1 ;  /* 0x30000067ff687230 */ /* 0x000fe20000004100 */
[----:B------:R-:W-:Y:S01]  /*6970*/  F2FP.F16.E4M3.UNPACK_B R111, R155 ;  /* 0x0000009bff6f723e */ /* 0x000fe200020006ff */
[C---:B---3--:R-:W-:Y:S01]  /*6980*/  FMUL R0, R78.reuse, R4 ;  /* 0x000000044e007220 */ /* 0x048fe20000400000 */
[C---:B-1----:R-:W-:Y:S01]  /*6990*/  FMUL R2, R78.reuse, R5 ;  /* 0x000000054e027220 */ /* 0x042fe20000400000 */
[C---:B------:R-:W-:Y:S01]  /*69a0*/  FMUL R4, R78.reuse, R8 ;  /* 0x000000084e047220 */ /* 0x040fe20000400000 */
[C---:B------:R-:W-:Y:S01]  /*69b0*/  FMUL R5, R78.reuse, R9 ;  /* 0x000000094e057220 */ /* 0x040fe20000400000 */
[C---:B------:R-:W-:Y:S01]  /*69c0*/  FFMA R0, R81.reuse, R82, R0 ;  /* 0x0000005251007223 */ /* 0x040fe20000000000 */
[C---:B------:R-:W-:Y:S01]  /*69d0*/  FFMA R2, R81.reuse, R83, R2 ;  /* 0x0000005351027223 */ /* 0x040fe20000000002 */
[C---:B------:R-:W-:Y:S01]  /*69e0*/  FMUL R8, R78.reuse, R12 ;  /* 0x0000000c4e087220 */ /* 0x040fe20000400000 */
[C---:B------:R-:W-:Y:S01]  /*69f0*/  FMUL R9, R78.reuse, R13 ;  /* 0x0000000d4e097220 */ /* 0x040fe20000400000 */
[C---:B------:R-:W-:Y:S01]  /*6a00*/  FMUL R12, R78.reuse, R16 ;  /* 0x000000104e0c7220 */ /* 0x040fe20000400000 */
[C---:B------:R-:W-:Y:S01]  /*6a10*/  FMUL R13, R78.reuse, R17 ;  /* 0x000000114e0d7220 */ /* 0x040fe20000400000 */
[C---:B------:R-:W-:Y:S01]  /*6a20*/  FMUL R16, R78.reuse, R20 ;  /* 0x000000144e107220 */ /* 0x040fe20000400000 */
[C---:B------:R-:W-:Y:S01]  /*6a30*/  FMUL R17, R78.reuse, R21 ;  /* 0x000000154e117220 */ /* 0x040fe20000400000 */
[C---:B------:R-:W-:Y:S01]  /*6a40*/  FMUL R20, R78.reuse, R24 ;  /* 0x000000184e147220 */ /* 0x040fe20000400000 */
[C---:B------:R-:W-:Y:S01]  /*6a50*/  FMUL R21, R78.reuse, R25 ;  /* 0x000000194e157220 */ /* 0x040fe20000400000 */
[----:B------:R-:W-:Y:S02]  /*6a60*/  HADD2.F32 R108, -RZ, R107.H1_H1 ;  /* 0x3000006bff6c7230 */ /* 0x000fe40000004100 */
[C---:B------:R-:W-:Y:S01]  /*6a70*/  FMUL R24, R78.reuse, R28 ;  /* 0x0000001c4e187220 */ /* 0x040fe20000400000 */
[C---:B------:R-:W-:Y:S01]  /*6a80*/  FMUL R25, R78.reuse, R29 ;  /* 0x0000001d4e197220 */ /* 0x040fe20000400000 */
[----:B------:R-:W-:Y:S02]  /*6a90*/  HADD2.F32 R112, -RZ, R111.H1_H1 ;  /* 0x3000006fff707230 */ /* 0x000fe40000004100 */
[C---:B------:R-:W-:Y:S01]  /*6aa0*/  FMUL R28, R78.reuse, R32 ;  /* 0x000000204e1c7220 */ /* 0x040fe20000400000 */
[C---:B------:R-:W-:Y:S01]  /*6ab0*/  FMUL R29, R78.reuse, R33 ;  /* 0x000000214e1d7220 */ /* 0x040fe20000400000 */
[C---:B------:R-:W-:Y:S01]  /*6ac0*/  FMUL R32, R78.reuse, R36 ;  /* 0x000000244e207220 */ /* 0x040fe20000400000 */
[----:B------:R-:W-:Y:S01]  /*6ad0*/  F2FP.F16.E4M3.UNPACK_B R113, R155.H1 ;  /* 0x0000009bff71723e */ /* 0x000fe200030006ff */
[C---:B------:R-:W-:Y:S01]  /*6ae0*/  FMUL R33, R78.reuse, R37 ;  /* 0x000000254e217220 */ /* 0x040fe20000400000 */
[C---:B------:R-:W-:Y:S01]  /*6af0*/  FMUL R36, R78.reuse, R40 ;  /* 0x000000284e247220 */ /* 0x040fe20000400000 */
[----:B------:R-:W-:Y:S01]  /*6b00*/  F2FP.F16.E4M3.UNPACK_B R115, R156 ;  /* 0x0000009cff73723e */ /* 0x000fe200020006ff */
[C---:B------:R-:W-:Y:S01]  /*6b10*/  FMUL R37, R78.reuse, R41 ;  /* 0x000000294e257220 */ /* 0x040fe20000400000 */
[C---:B------:R-:W-:Y:S01]  /*6b20*/  FMUL R40, R78.reuse, R44 ;  /* 0x0000002c4e287220 */ /* 0x040fe20000400000 */
[----:B------:R-:W-:Y:S01]  /*6b30*/  F2FP.F16.E4M3.UNPACK_B R117, R156.H1 ;  /* 0x0000009cff75723e */ /* 0x000fe200030006ff */
[C---:B------:R-:W-:Y:S01]  /*6b40*/  FMUL R41, R78.reuse, R45 ;  /* 0x0000002d4e297220 */ /* 0x040fe20000400000 */
[----:B------:R-:W-:Y:S02]  /*6b50*/  HADD2.F32 R116, -RZ, R115.H1_H1 ;  /* 0x30000073ff747230 */ /* 0x000fe40000004100 */
        /* <DEDUP_REMOVED lines=21> */
[C---:B------:R-:W-:Y:S01]  /*6cb0*/  FFMA R3, R81.reuse, R84, R3 ;  /* 0x0000005451037223 */ /* 0x040fe20000000003 */
[----:B------:R-:W-:Y:S01]  /*6cc0*/  F2FP.F16.E4M3.UNPACK_B R131, R160 ;  /* 0x000000a0ff83723e */ /* 0x000fe200020006ff */
[C---:B------:R-:W-:Y:S01]  /*6cd0*/  FFMA R7, R81.reuse, R86, R7 ;  /* 0x0000005651077223 */ /* 0x040fe20000000007 */
[C---:B------:R-:W-:Y:S01]  /*6ce0*/  FFMA R4, R81.reuse, R85, R4 ;  /* 0x0000005551047223 */ /* 0x040fe20000000004 */
[----:B------:R-:W-:Y:S01]  /*6cf0*/  F2FP.F16.E4M3.UNPACK_B R133, R160.H1 ;  /* 0x000000a0ff85723e */ /* 0x000fe200030006ff */
[----:B------:R-:W-:Y:S01]  /*6d00*/  FFMA R5, R81, R88, R5 ;  /* 0x0000005851057223 */ /* 0x000fe20000000005 */
[----:B------:R-:W-:Y:S01]  /*6d10*/  HADD2.F32 R132, -RZ, R131.H1_H1 ;  /* 0x30000083ff847230 */ /* 0x000fe20000004100 */
[----:B------:R-:W-:Y:S01]  /*6d20*/  F2FP.SATFINITE.RELU.E4M3.F32.PACK_AB_MERGE_C R197, R7, R3, RZ ;  /* 0x0000000307c5723e */ /* 0x000fe200048078ff */
[C---:B------:R-:W-:Y:S01]  /*6d30*/  FMUL R6, R78.reuse, R10 ;  /* 0x0000000a4e067220 */ /* 0x040fe20000400000 */
[C---:B------:R-:W-:Y:S01]  /*6d40*/  FMUL R11, R78.reuse, R11 ;  /* 0x0000000b4e0b7220 */ /* 0x040fe20000400000 */
[----:B------:R-:W-:Y:S01]  /*6d50*/  FMUL R10, R78, R14 ;  /* 0x0000000e4e0a7220 */ /* 0x000fe20000400000 */
[----:B------:R-:W-:Y:S01]  /*6d60*/  F2FP.F16.E4M3.UNPACK_B R135, R161 ;  /* 0x000000a1ff87723e */ /* 0x000fe200020006ff */
[C---:B------:R-:W-:Y:S01]  /*6d70*/  FFMA R6, R81.reuse, R87, R6 ;  /* 0x0000005751067223 */ /* 0x040fe20000000006 */
[----:B------:R-:W-:Y:S01]  /*6d80*/  F2FP.SATFINITE.RELU.E4M3.F32.PACK_AB_MERGE_C R204, R2, R0, R197 ;  /* 0x0000000002cc723e */ /* 0x000fe200048078c5 */
[C---:B------:R-:W-:Y:S01]  /*6d90*/  FFMA R11, R81.reuse, R90, R11 ;  /* 0x0000005a510b7223 */ /* 0x040fe2000000000b */
[----:B------:R-:W-:Y:S01]  /*6da0*/  IADD3 R197, PT, PT, R190, R203, RZ ;  /* 0x000000cbbec57210 */ /* 0x000fe20007ffe0ff */
[C---:B------:R-:W-:Y:S01]  /*6db0*/  FFMA R8, R81.reuse, R89, R8 ;  /* 0x0000005951087223 */ /* 0x040fe20000000008 */
[C---:B------:R-:W-:Y:S01]  /*6dc0*/  FFMA R9, R81.reuse, R92, R9 ;  /* 0x0000005c51097223 */ /* 0x040fe20000000009 */
[----:B------:R-:W-:Y:S01]  /*6dd0*/  HADD2.F32 R95, -RZ, R97.H0_H0 ;  /* 0x20000061ff5f7230 */ /* 0x000fe20000004100 */
[----:B------:R-:W-:Y:S01]  /*6de0*/  IADD3 R198, PT, PT, R202, R197, RZ ;  /* 0x000000c5cac67210 */ /* 0x000fe20007ffe0ff */
[----:B------:R-:W-:Y:S01]  /*6df0*/  FFMA R10, R81, R91, R10 ;  /* 0x0000005b510a7223 */ /* 0x000fe2000000000a */
[----:B------:R-:W-:Y:S01]  /*6e00*/  F2FP.SATFINITE.RELU.E4M3.F32.PACK_AB_MERGE_C R205, R11, R6, RZ ;  /* 0x000000060bcd723e */ /* 0x000fe200048078ff */
[----:B------:R-:W-:Y:S02]  /*6e10*/  HADD2.F32 R136, -RZ, R135.H1_H1 ;  /* 0x30000087ff887230 */ /* 0x000fe40000004100 */
[C---:B------:R-:W-:Y:S01]  /*6e20*/  FMUL R15, R78.reuse, R15 ;  /* 0x0000000f4e0f7220 */ /* 0x040fe20000400000 */
[----:B------:R-:W-:Y:S01]  /*6e30*/  HADD2.F32 R98, -RZ, R97.H1_H1 ;  /* 0x30000061ff627230 */ /* 0x000fe20000004100 */
[----:B------:R-:W-:Y:S01]  /*6e40*/  F2FP.SATFINITE.RELU.E4M3.F32.PACK_AB_MERGE_C R205, R5, R4, R205 ;  /* 0x0000000405cd723e */ /* 0x000fe200048078cd */
[----:B------:R-:W-:Y:S02]  /*6e50*/  HADD2.F32 R97, -RZ, R99.H0_H0 ;  /* 0x20000063ff617230 */ /* 0x000fe40000004100 */
[C---:B------:R-:W-:Y:S01]  /*6e60*/  FFMA R15, R81.reuse, R94, R15 ;  /* 0x0000005e510f7223 */ /* 0x040fe2000000000f */
[C---:B------:R-:W-:Y:S01]  /*6e70*/  FFMA R12, R81.reuse, R93, R12 ;  /* 0x0000005d510c7223 */ /* 0x040fe2000000000c */
[----:B------:R-:W-:Y:S01]  /*6e80*/  FFMA R13, R81, R96, R13 ;  /* 0x00000060510d7223 */ /* 0x000fe2000000000d */
[C---:B------:R-:W-:Y:S01]  /*6e90*/  FMUL R14, R78.reuse, R18 ;  /* 0x000000124e0e7220 */ /* 0x040fe20000400000 */
[C---:B------:R-:W-:Y:S01]  /*6ea0*/  FMUL R19, R78.reuse, R19 ;  /* 0x000000134e137220 */ /* 0x040fe20000400000 */
[--C-:B------:R-:W-:Y:S01]  /*6eb0*/  HADD2.F32 R99, -RZ, R101.reuse.H0_H0 ;  /* 0x20000065ff637230 */ /* 0x100fe20000004100 */
[----:B------:R-:W-:Y:S01]  /*6ec0*/  F2FP.SATFINITE.RELU.E4M3.F32.PACK_AB_MERGE_C R206, R15, R10, RZ ;  /* 0x0000000a0fce723e */ /* 0x000fe200048078ff */
[C---:B------:R-:W-:Y:S01]  /*6ed0*/  FFMA R14, R81.reuse, R95, R14 ;  /* 0x0000005f510e7223 */ /* 0x040fe2000000000e */
[C---:B------:R-:W-:Y:S01]  /*6ee0*/  FFMA R19, R81.reuse, R98, R19 ;  /* 0x0000006251137223 */ /* 0x040fe20000000013 */
[----:B------:R-:W-:Y:S01]  /*6ef0*/  FFMA R16, R81, R97, R16 ;  /* 0x0000006151107223 */ /* 0x000fe20000000010 */
[----:B------:R-:W-:Y:S01]  /*6f00*/  F2FP.F16.E4M3.UNPACK_B R137, R161.H1 ;  /* 0x000000a1ff89723e */ /* 0x000fe200030006ff */
[----:B------:R-:W-:Y:S01]  /*6f10*/  HADD2.F32 R102, -RZ, R101.H1_H1 ;  /* 0x30000065ff667230 */ /* 0x000fe20000004100 */
[----:B------:R-:W-:Y:S01]  /*6f20*/  F2FP.SATFINITE.RELU.E4M3.F32.PACK_AB_MERGE_C R206, R9, R8, R206 ;  /* 0x0000000809ce723e */ /* 0x000fe200048078ce */
[----:B------:R-:W-:Y:S01]  /*6f30*/  FFMA R17, R81, R100, R17 ;  /* 0x0000006451117223 */ /* 0x000fe20000000011 */
[----:B------:R-:W-:Y:S01]  /*6f40*/  F2FP.SATFINITE.RELU.E4M3.F32.PACK_AB_MERGE_C R207, R19, R14, RZ ;  /* 0x0000000e13cf723e */ /* 0x000fe200048078ff */
[----:B------:R-:W-:Y:S02]  /*6f50*/  HADD2.F32 R101, -RZ, R103.H0_H0 ;  /* 0x20000067ff657230 */ /* 0x000fe40000004100 */
[C---:B------:R-:W-:Y:S01]  /*6f60*/  FMUL R18, R78.reuse, R22 ;  /* 0x000000164e127220 */ /* 0x040fe20000400000 */
[C---:B------:R-:W-:Y:S01]  /*6f70*/  FMUL R23, R78.reuse, R23 ;  /* 0x000000174e177220 */ /* 0x040fe20000400000 */
[--C-:B------:R-:W-:Y:S01]  /*6f80*/  HADD2.F32 R103, -RZ, R105.reuse.H0_H0 ;  /* 0x20000069ff677230 */ /* 0x100fe20000004100 */
[----:B------:R-:W-:Y:S01]  /*6f90*/  F2FP.SATFINITE.RELU.E4M3.F32.PACK_AB_MERGE_C R207, R13, R12, R207 ;  /* 0x0000000c0dcf723e */ /* 0x000fe200048078cf */
[C---:B------:R-:W-:Y:S01]  /*6fa0*/  FFMA R18, R81.reuse, R99, R18 ;  /* 0x0000006351127223 */ /* 0x040fe20000000012 */
[C---:B------:R-:W-:Y:S01]  /*6fb0*/  FFMA R23, R81.reuse, R102, R23 ;  /* 0x0000006651177223 */ /* 0x040fe20000000017 */
[C---:B------:R-:W-:Y:S01]  /*6fc0*/  FFMA R20, R81.reuse, R101, R20 ;  /* 0x0000006551147223 */ /* 0x040fe20000000014 */
[----:B------:R-:W-:Y:S01]  /*6fd0*/  HADD2.F32 R106, -RZ, R105.H1_H1 ;  /* 0x30000069ff6a7230 */ /* 0x000fe20000004100 */
[----:B------:R1:W-:Y:S01]  /*6fe0*/  STS.128 [R176+UR47+0x8200], R204 ;  /* 0x008200ccb0007988 */ /* 0x0003e20008000c2f */
        /* <DEDUP_REMOVED lines=10> */
[----:B------:R-:W-:Y:S01]  /*7090*/  F2FP.F16.E4M3.UNPACK_B R139, R162 ;  /* 0x000000a2ff8b723e */ /* 0x000fe200020006ff */
[----:B------:R-:W-:Y:S02]  /*70a0*/  HADD2.F32 R110, -RZ, R109.H1_H1 ;  /* 0x3000006dff6e7230 */ /* 0x000fe40000004100 */
[----:B------:R-:W-:Y:S01]  /*70b0*/  FFMA R25, R81, R108, R25 ;  /* 0x0000006c51197223 */ /* 0x000fe20000000019 */
[----:B------:R-:W-:Y:S01]  /*70c0*/  F2FP.SATFINITE.RELU.E4M3.F32.PACK_AB_MERGE_C R213, R27, R22, RZ ;  /* 0x000000161bd5723e */ /* 0x000fe200048078ff */
[----:B------:R-:W-:Y:S02]  /*70d0*/  HADD2.F32 R109, -RZ, R111.H0_H0 ;  /* 0x2000006fff6d7230 */ /* 0x000fe40000004100 */
[C---:B------:R-:W-:Y:S01]  /*70e0*/  FMUL R26, R78.reuse, R30 ;  /* 0x0000001e4e1a7220 */ /* 0x040fe20000400000 */
[----:B------:R-:W-:Y:S01]  /*70f0*/  HADD2.F32 R140, -RZ, R139.H1_H1 ;  /* 0x3000008bff8c7230 */ /* 0x000fe20000004100 */
[----:B------:R-:W-:Y:S01]  /*7100*/  F2FP.SATFINITE.RELU.E4M3.F32.PACK_AB_MERGE_C R213, R21, R20, R213 ;  /* 0x0000001415d5723e */ /* 0x000fe200048078d5 */
[C---:B------:R-:W-:Y:S01]  /*7110*/  FMUL R31, R78.reuse, R31 ;  /* 0x0000001f4e1f7220 */ /* 0x040fe20000400000 */
[--C-:B------:R-:W-:Y:S02]  /*7120*/  HADD2.F32 R111, -RZ, R113.reuse.H0_H0 ;  /* 0x20000071ff6f7230 */ /* 0x100fe40000004100 */
[C---:B------:R-:W-:Y:S01]  /*7130*/  FFMA R26, R81.reuse, R107, R26 ;  /* 0x0000006b511a7223 */ /* 0x040fe2000000001a */
[----:B------:R-:W-:Y:S02]  /*7140*/  HADD2.F32 R114, -RZ, R113.H1_H1 ;  /* 0x30000071ff727230 */ /* 0x000fe40000004100 */
[C---:B------:R-:W-:Y:S01]  /*7150*/  FFMA R31, R81.reuse, R110, R31 ;  /* 0x0000006e511f7223 */ /* 0x040fe2000000001f */
[C---:B------:R-:W-:Y:S01]  /*7160*/  FFMA R28, R81.reuse, R109, R28 ;  /* 0x0000006d511c7223 */ /* 0x040fe2000000001c */
[----:B------:R-:W-:Y:S01]  /*7170*/  F2FP.F16.E4M3.UNPACK_B R141, R162.H1 ;  /* 0x000000a2ff8d723e */ /* 0x000fe200030006ff */
[----:B------:R-:W-:Y:S01]  /*7180*/  FFMA R29, R81, R112, R29 ;  /* 0x00000070511d7223 */ /* 0x000fe2000000001d */
[----:B------:R-:W-:Y:S01]  /*7190*/  HADD2.F32 R113, -RZ, R115.H0_H0 ;  /* 0x20000073ff717230 */ /* 0x000fe20000004100 */
[----:B------:R-:W-:Y:S01]  /*71a0*/  F2FP.SATFINITE.RELU.E4M3.F32.PACK_AB_MERGE_C R214, R31, R26, RZ ;  /* 0x0000001a1fd6723e */ /* 0x000fe200048078ff */
        /* <DEDUP_REMOVED lines=8> */
[----:B------:R-:W-:Y:S01]  /*7230*/  FFMA R33, R81, R116, R33 ;  /* 0x0000007451217223 */ /* 0x000fe20000000021 */
[----:B------:R-:W-:Y:S01]  /*7240*/  HADD2.F32 R118, -RZ, R117.H1_H1 ;  /* 0x30000075ff767230 */ /* 0x000fe20000004100 */
        /* <DEDUP_REMOVED lines=8> */
[----:B------:R-:W-:Y:S01]  /*72d0*/  HADD2.F32 R122, -RZ, R121.H1_H1 ;  /* 0x30000079ff7a7230 */ /* 0x000fe20000004100 */
[----:B------:R1:W-:Y:S01]  /*72e0*/  STS.128 [R197+0x8010], R212 ;  /* 0x008010d4c5007388 */ /* 0x0003e20000000c00 */
[----:B------:R-:W-:Y:S02]  /*72f0*/  HADD2.F32 R121, -RZ, R123.H0_H0 ;  /* 0x2000007bff797230 */ /* 0x000fe40000004100 */
[C---:B------:R-:W-:Y:S01]  /*7300*/  FFMA R39, R81.reuse, R118, R39 ;  /* 0x0000007651277223 */ /* 0x040fe20000000027 */
[C---:B------:R-:W-:Y:S01]  /*7310*/  FFMA R36, R81.reuse, R117, R36 ;  /* 0x0000007551247223 */ /* 0x040fe20000000024 */
[----:B------:R-:W-:Y:S01]  /*7320*/  F2FP.F16.E4M3.UNPACK_B R145, R163.H1 ;  /* 0x000000a3ff91723e */ /* 0x000fe200030006ff */
[----:B------:R-:W-:Y:S01]  /*7330*/  FFMA R37, R81, R120, R37 ;  /* 0x0000007851257223 */ /* 0x000fe20000000025 */
[C---:B------:R-:W-:Y:S01]  /*7340*/  FMUL R38, R78.reuse, R42 ;  /* 0x0000002a4e267220 */ /* 0x040fe20000400000 */
[----:B------:R-:W-:Y:S01]  /*7350*/  F2FP.SATFINITE.RELU.E4M3.F32.PACK_AB_MERGE_C R216, R39, R34, RZ ;  /* 0x0000002227d8723e */ /* 0x000fe200048078ff */
[C---:B------:R-:W-:Y:S01]  /*7360*/  FMUL R43, R78.reuse, R43 ;  /* 0x0000002b4e2b7220 */ /* 0x040fe20000400000 */
[--C-:B------:R-:W-:Y:S02]  /*7370*/  HADD2.F32 R123, -RZ, R125.reuse.H0_H0 ;  /* 0x2000007dff7b7230 */ /* 0x100fe40000004100 */
[----:B------:R-:W-:Y:S01]  /*7380*/  FFMA R38, R81, R119, R38 ;  /* 0x0000007751267223 */ /* 0x000fe20000000026 */
[----:B------:R-:W-:Y:S01]  /*7390*/  F2FP.SATFINITE.RELU.E4M3.F32.PACK_AB_MERGE_C R216, R33, R32, R216 ;  /* 0x0000002021d8723e */ /* 0x000fe200048078d8 */
[C---:B------:R-:W-:Y:S01]  /*73a0*/  FFMA R43, R81.reuse, R122, R43 ;  /* 0x0000007a512b7223 */ /* 0x040fe2000000002b */
[----:B------:R-:W-:Y:S01]  /*73b0*/  FFMA R40, R81, R121, R40 ;  /* 0x0000007951287223 */ /* 0x000fe20000000028 */
[----:B------:R-:W-:Y:S01]  /*73c0*/  ISETP.NE.AND P0, PT, R193, RZ, PT ;  /* 0x000000ffc100720c */ /* 0x000fe20003f05270 */
[----:B------:R-:W-:Y:S01]  /*73d0*/  FFMA R41, R81, R124, R41 ;  /* 0x0000007c51297223 */ /* 0x000fe20000000029 */
[----:B------:R-:W-:Y:S01]  /*73e0*/  HADD2.F32 R126, -RZ, R125.H1_H1 ;  /* 0x3000007dff7e7230 */ /* 0x000fe20000004100 */
[----:B------:R-:W-:Y:S01]  /*73f0*/  F2FP.SATFINITE.RELU.E4M3.F32.PACK_AB_MERGE_C R217, R43, R38, RZ ;  /* 0x000000262bd9723e */ /* 0x000fe200048078ff */
[----:B------:R-:W-:Y:S02]  /*7400*/  HADD2.F32 R125, -RZ, R127.H0_H0 ;  /* 0x2000007fff7d7230 */ /* 0x000fe40000004100 */
[C---:B------:R-:W-:Y:S01]  /*7410*/  FMUL R42, R78.reuse, R46 ;  /* 0x0000002e4e2a7220 */ /* 0x040fe20000400000 */
[----:B------:R-:W-:Y:S01]  /*7420*/  FMUL R47, R78, R47 ;  /* 0x0000002f4e2f7220 */ /* 0x000fe20000400000 */
[--C-:B------:R-:W-:Y:S01]  /*7430*/  HADD2.F32 R127, -RZ, R129.reuse.H0_H0 ;  /* 0x20000081ff7f7230 */ /* 0x100fe20000004100 */
[----:B------:R-:W-:Y:S01]  /*7440*/  F2FP.SATFINITE.RELU.E4M3.F32.PACK_AB_MERGE_C R217, R37, R36, R217 ;  /* 0x0000002425d9723e */ /* 0x000fe200048078d9 */
[C---:B------:R-:W-:Y:S01]  /*7450*/  FFMA R42, R81.reuse, R123, R42 ;  /* 0x0000007b512a7223 */ /* 0x040fe2000000002a */
[C---:B------:R-:W-:Y:S01]  /*7460*/  FFMA R47, R81.reuse, R126, R47 ;  /* 0x0000007e512f7223 */ /* 0x040fe2000000002f */
[C---:B------:R-:W-:Y:S01]  /*7470*/  FFMA R44, R81.reuse, R125, R44 ;  /* 0x0000007d512c7223 */ /* 0x040fe2000000002c */
[----:B------:R-:W-:Y:S01]  /*7480*/  ISETP.NE.AND P6, PT, R208, RZ, PT ;  /* 0x000000ffd000720c */ /* 0x000fe20003fc5270 */
[----:B------:R-:W-:Y:S01]  /*7490*/  FFMA R45, R81, R128, R45 ;  /* 0x00000080512d7223 */ /* 0x000fe2000000002d */
[----:B------:R-:W-:Y:S01]  /*74a0*/  HADD2.F32 R130, -RZ, R129.H1_H1 ;  /* 0x30000081ff827230 */ /* 0x000fe20000004100 */
[----:B------:R-:W-:Y:S01]  /*74b0*/  F2FP.SATFINITE.RELU.E4M3.F32.PACK_AB_MERGE_C R218, R47, R42, RZ ;  /* 0x0000002a2fda723e */ /* 0x000fe200048078ff */
[----:B------:R-:W-:Y:S02]  /*74c0*/  HADD2.F32 R129, -RZ, R131.H0_H0 ;  /* 0x20000083ff817230 */ /* 0x000fe40000004100 */
[C---:B------:R-:W-:Y:S01]  /*74d0*/  FMUL R46, R78.reuse, R50 ;  /* 0x000000324e2e7220 */ /* 0x040fe20000400000 */
[C---:B------:R-:W-:Y:S01]  /*74e0*/  FMUL R51, R78.reuse, R51 ;  /* 0x000000334e337220 */ /* 0x040fe20000400000 */
[--C-:B------:R-:W-:Y:S02]  /*74f0*/  HADD2.F32 R131, -RZ, R133.reuse.H0_H0 ;  /* 0x20000085ff837230 */ /* 0x100fe40000004100 */
[C---:B------:R-:W-:Y:S01]  /*7500*/  FMUL R50, R78.reuse, R54 ;  /* 0x000000364e327220 */ /* 0x040fe20000400000 */
[C---:B------:R-:W-:Y:S01]  /*7510*/  FFMA R46, R81.reuse, R127, R46 ;  /* 0x0000007f512e7223 */ /* 0x040fe2000000002e */
[----:B------:R-:W-:Y:S02]  /*7520*/  HADD2.F32 R134, -RZ, R133.H1_H1 ;  /* 0x30000085ff867230 */ /* 0x000fe40000004100 */
[C---:B------:R-:W-:Y:S01]  /*7530*/  FFMA R51, R81.reuse, R130, R51 ;  /* 0x0000008251337223 */ /* 0x040fe20000000033 */
[----:B------:R-:W-:Y:S02]  /*7540*/  HADD2.F32 R133, -RZ, R135.H0_H0 ;  /* 0x20000087ff857230 */ /* 0x000fe40000004100 */
[C---:B------:R-:W-:Y:S01]  /*7550*/  FMUL R55, R78.reuse, R55 ;  /* 0x000000374e377220 */ /* 0x040fe20000400000 */
[C---:B------:R-:W-:Y:S01]  /*7560*/  FFMA R48, R81.reuse, R129, R48 ;  /* 0x0000008151307223 */ /* 0x040fe20000000030 */
[C---:B------:R-:W-:Y:S01]  /*7570*/  FFMA R49, R81.reuse, R132, R49 ;  /* 0x0000008451317223 */ /* 0x040fe20000000031 */
[--C-:B------:R-:W-:Y:S02]  /*7580*/  HADD2.F32 R135, -RZ, R137.reuse.H0_H0 ;  /* 0x20000089ff877230 */ /* 0x100fe40000004100 */
[C---:B------:R-:W-:Y:S01]  /*7590*/  FFMA R50, R81.reuse, R131, R50 ;  /* 0x0000008351327223 */ /* 0x040fe20000000032 */
[----:B------:R-:W-:Y:S02]  /*75a0*/  HADD2.F32 R138, -RZ, R137.H1_H1 ;  /* 0x30000089ff8a7230 */ /* 0x000fe40000004100 */
[C---:B------:R-:W-:Y:S01]  /*75b0*/  FMUL R54, R78.reuse, R58 ;  /* 0x0000003a4e367220 */ /* 0x040fe20000400000 */
[----:B------:R-:W-:Y:S02]  /*75c0*/  HADD2.F32 R137, -RZ, R139.H0_H0 ;  /* 0x2000008bff897230 */ /* 0x000fe40000004100 */
[C---:B------:R-:W-:Y:S01]  /*75d0*/  FFMA R55, R81.reuse, R134, R55 ;  /* 0x0000008651377223 */ /* 0x040fe20000000037 */
        /* <DEDUP_REMOVED lines=16> */
[----:B------:R-:W-:Y:S01]  /*76e0*/  FFMA R63, R81, R142, R63 ;  /* 0x0000008e513f7223 */ /* 0x000fe2000000003f */
[----:B------:R-:W-:Y:S01]  /*76f0*/  FMUL R67, R78, R67 ;  /* 0x000000434e437220 */ /* 0x000fe20000400000 */
[----:B------:R-:W-:Y:S01]  /*7700*/  F2FP.SATFINITE.RELU.E4M3.F32.PACK_AB_MERGE_C R219, R51, R46, RZ ;  /* 0x0000002e33db723e */ /* 0x000fe200048078ff */
[C---:B------:R-:W-:Y:S01]  /*7710*/  FFMA R60, R81.reuse, R141, R60 ;  /* 0x0000008d513c7223 */ /* 0x040fe2000000003c */
[C---:B------:R-:W-:Y:S01]  /*7720*/  FFMA R61, R81.reuse, R144, R61 ;  /* 0x00000090513d7223 */ /* 0x040fe2000000003d */
[C---:B------:R-:W-:Y:S01]  /*7730*/  FFMA R62, R81.reuse, R143, R62 ;  /* 0x0000008f513e7223 */ /* 0x040fe2000000003e */
[----:B------:R-:W-:Y:S01]  /*7740*/  FFMA R67, R81, R146, R67 ;  /* 0x0000009251437223 */ /* 0x000fe20000000043 */
[----:B------:R-:W-:Y:S02]  /*7750*/  F2FP.SATFINITE.RELU.E4M3.F32.PACK_AB_MERGE_C R218, R41, R40, R218 ;  /* 0x0000002829da723e */ /* 0x000fe400048078da */
[----:B------:R-:W-:Y:S02]  /*7760*/  F2FP.SATFINITE.RELU.E4M3.F32.PACK_AB_MERGE_C R219, R45, R44, R219 ;  /* 0x0000002c2ddb723e */ /* 0x000fe400048078db */
[----:B------:R-:W-:Y:S02]  /*7770*/  F2FP.SATFINITE.RELU.E4M3.F32.PACK_AB_MERGE_C R220, R55, R50, RZ ;  /* 0x0000003237dc723e */ /* 0x000fe400048078ff */
[----:B------:R-:W-:Y:S01]  /*7780*/  F2FP.SATFINITE.RELU.E4M3.F32.PACK_AB_MERGE_C R221, R59, R54, RZ ;  /* 0x000000363bdd723e */ /* 0x000fe200048078ff */
[----:B------:R1:W-:Y:S01]  /*7790*/  STS.128 [R199+0x8020], R216 ;  /* 0x008020d8c7007388 */ /* 0x0003e20000000c00 */
[----:B------:R-:W-:Y:S02]  /*77a0*/  F2FP.SATFINITE.RELU.E4M3.F32.PACK_AB_MERGE_C R222, R63, R58, RZ ;  /* 0x0000003a3fde723e */ /* 0x000fe400048078ff */
[----:B------:R-:W-:Y:S02]  /*77b0*/  F2FP.SATFINITE.RELU.E4M3.F32.PACK_AB_MERGE_C R223, R67, R62, RZ ;  /* 0x0000003e43df723e */ /* 0x000fe400048078ff */
[----:B------:R-:W-:Y:S02]  /*77c0*/  F2FP.SATFINITE.RELU.E4M3.F32.PACK_AB_MERGE_C R220, R49, R48, R220 ;  /* 0x0000003031dc723e */ /* 0x000fe400048078dc */
[----:B------:R-:W-:Y:S02]  /*77d0*/  F2FP.SATFINITE.RELU.E4M3.F32.PACK_AB_MERGE_C R221, R53, R52, R221 ;  /* 0x0000003435dd723e */ /* 0x000fe400048078dd */
[----:B------:R-:W-:Y:S02]  /*77e0*/  F2FP.SATFINITE.RELU.E4M3.F32.PACK_AB_MERGE_C R222, R57, R56, R222 ;  /* 0x0000003839de723e */ /* 0x000fe400048078de */
[----:B------:R-:W-:Y:S02]  /*77f0*/  F2FP.SATFINITE.RELU.E4M3.F32.PACK_AB_MERGE_C R223, R61, R60, R223 ;  /* 0x0000003c3ddf723e */ /* 0x000fe400048078df */
[----:B------:R-:W-:Y:S02]  /*7800*/  LEA R210, R185, UR47, 0x3 ;  /* 0x0000002fb9d27c11 */ /* 0x000fe4000f8e18ff */
[----:B------:R-:W-:Y:S01]  /*7810*/  @!P6 SHF.L.U32 R211, R184, 0x1f, RZ ;  /* 0x0000001fb8d3e819 */ /* 0x000fe200000006ff */
[----:B------:R1:W-:Y:S01]  /*7820*/  STS.128 [R198+0x8010], R220 ;  /* 0x008010dcc6007388 */ /* 0x0003e20000000c00 */
[----:B------:R-:W-:Y:S01]  /*7830*/  @!PT LDS RZ, [RZ] ;  /* 0x00000000fffff984 */ /* 0x000fe20000000800 */
[----:B------:R-:W-:Y:S01]  /*7840*/  @!PT LDS RZ, [RZ] ;  /* 0x00000000fffff984 */ /* 0x000fe20000000800 */
[----:B------:R-:W-:Y:S01]  /*7850*/  @!PT LDS RZ, [RZ] ;  /* 0x00000000fffff984 */ /* 0x000fe20000000800 */
[----:B------:R-:W-:Y:S01]  /*7860*/  @!PT LDS RZ, [RZ] ;  /* 0x00000000fffff984 */ /* 0x000fe20000000800 */
[----:B------:R2:W-:Y:S07]  /*7870*/  MEMBAR.ALL.CTA ;  /* 0x0000000000007992 */ /* 0x0005ee0000008000 */
[----:B--2---:R-:W2:Y:S02]  /*7880*/  FENCE.VIEW.ASYNC.S ;  /* 0x00000000000073c6 */ /* 0x004ea40000000000 */
[----:B--2---:R-:W-:Y:S06]  /*7890*/  BAR.SYNC.DEFER_BLOCKING 0x1, 0x80 ;  /* 0x0042000000007b1d */ /* 0x004fec0000010000 */
[----:B------:R-:W-:Y:S05]  /*78a0*/  @P0 BRA `(.L_x_125) ;  /* 0x0000000000280947 */ /* 0x000fea0003800000 */
[----:B------:R-:W-:Y:S02]  /*78b0*/  UIADD3 UR4, UPT, UPT, UR47, 0x8200, URZ ;  /* 0x000082002f047890 */ /* 0x000fe4000fffe0ff */
[----:B------:R-:W-:Y:S01]  /*78c0*/  UIADD3 UR6, UP0, UPT, UR50, 0x680, URZ ;  /* 0x0000068032067890 */ /* 0x000fe2000ff1e0ff */
[----:B------:R-:W-:Y:S03]  /*78d0*/  UMOV UR43, UR36 ;  /* 0x00000024002b7c82 */ /* 0x000fe60008000000 */
[----:B------:R-:W-:Y:S01]  /*78e0*/  MOV R192, UR4 ;  /* 0x0000000400c07c02 */ /* 0x000fe20008000f00 */
[----:B------:R-:W-:Y:S03]  /*78f0*/  UIADD3.X UR7, UPT, UPT, URZ, UR51, URZ, UP0, !UPT ;  /* 0x00000033ff077290 */ /* 0x000fe600087fe4ff */
[----:B------:R-:W-:Y:S11]  /*7900*/  R2UR UR40, R192 ;  /* 0x00000000c02872ca */ /* 0x000ff600000e0000 */
[----:B------:R-:W-:Y:S02]  /*7910*/  @!UPT UIADD3 URZ, UPT, UPT, URZ, URZ, URZ ;  /* 0x000000fffffff290 */ /* 0x000fe4000fffe0ff */
[----:B------:R2:W-:Y:S01]  /*7920*/  UTMASTG.3D [UR40], [UR6] ;  /* 0x00000028060073b5 */ /* 0x0005e20008010000 */
[----:B------:R0:W-:Y:S01]  /*7930*/  UTMACMDFLUSH ;  /* 0x00000000000079b7 */ /* 0x0001e20000000000 */
[----:B--2---:R-:W-:Y:S04]  /*7940*/  DEPBAR.LE SB0, 0x1 ;  /* 0x000080400000791a */ /* 0x004fe80000000000 */
.L_x_125:
[----:B------:R-:W-:Y:S05]  /*7950*/  BSYNC.RECONVERGENT B0 ;  /* 0x0000000000007941 */ /* 0x000fea0003800200 */
.L_x_124:
[----:B------:R-:W-:Y:S06]  /*7960*/  BAR.SYNC.DEFER_BLOCKING 0x1, 0x80 ;  /* 0x0042000000007b1d */ /* 0x000fec0000010000 */
[----:B------:R-:W2:Y:S01]  /*7970*/  @!P6 SYNCS.PHASECHK.TRANS64.TRYWAIT P0, [R210+URZ+0xb0], R211 ;  /* 0x0000b0d3d200e5a7 */ /* 0x000ea200080011ff */
[----:B------:R-:W-:Y:S01]  /*7980*/  BSSY B1, `(.L_x_126) ;  /* 0x0000023000017945 */ /* 0x000fe20003800000 */
[----:B--2---:R-:W-:Y:S03]  /*7990*/  @!P6 SEL R200, RZ, 0x1, !P0 ;  /* 0x00000001ffc8e807 */ /* 0x004fe60004000000 */
[----:B------:R-:W-:Y:S05]  /*79a0*/  @P6 BRA `(.L_x_127) ;  /* 0x0000000000806947 */ /* 0x000fea0003800000 */
[----:B------:R-:W-:Y:S01]  /*79b0*/  ISETP.NE.AND P1, PT, R201, RZ, PT ;  /* 0x000000ffc900720c */ /* 0x000fe20003f25270 */
[----:B------:R-:W-:Y:S01]  /*79c0*/  BSSY B0, `(.L_x_128) ;  /* 0x000000a000007945 */ /* 0x000fe20003800000 */
[----:B------:R-:W-:Y:S11]  /*79d0*/  ISETP.NE.AND P0, PT, R200, RZ, PT ;  /* 0x000000ffc800720c */ /* 0x000ff60003f05270 */
[----:B------:R-:W-:Y:S04]  /*79e0*/  @P1 IMAD R0, R185, 0x2000, R190 ;  /* 0x00002000b9001824 */ /* 0x000fe800078e02be */
[C---:B------:R-:W-:Y:S01]  /*79f0*/  @P1 IMAD.IADD R5, R0.reuse, 0x1, R203 ;  /* 0x0000000100051824 */ /* 0x040fe200078e02cb */
[----:B------:R-:W-:Y:S03]  /*7a00*/  @P1 IADD3 R4, PT, PT, R0, R209, RZ ;  /* 0x000000d100041210 */ /* 0x000fe60007ffe0ff */
[----:B------:R-:W-:Y:S01]  /*7a10*/  @P1 IMAD.IADD R2, R202, 0x1, R5 ;  /* 0x00000001ca021824 */ /* 0x000fe200078e0205 */
[----:B------:R-:W-:Y:S06]  /*7a20*/  @P0 BRA `(.L_x_129) ;  /* 0x00000000000c0947 */ /* 0x000fec0003800000 */
[----:B------:R-:W-:Y:S04]  /*7a30*/  SHF.L.U32 R3, R184, 0x1f, RZ ;  /* 0x0000001fb8037819 */ /* 0x000fe800000006ff */
[----:B------:R-:W2:Y:S02]  /*7a40*/  SYNCS.PHASECHK.TRANS64.TRYWAIT P0, [R210+URZ+0xb0], R3 ;  /* 0x0000b003d20075a7 */ /* 0x000ea400080011ff */
[----:B--2---:R-:W-:Y:S05]  /*7a50*/  @!P0 BRA `(.L_x_130) ;  /* 0x0000004c00c08947 */ /* 0x004fea0003800000 */
.L_x_129:
[----:B------:R-:W-:Y:S05]  /*7a60*/  BSYNC B0 ;  /* 0x0000000000007941 */ /* 0x000fea0003800000 */
.L_x_128:
[----:B------:R-:W-:Y:S01]  /*7a70*/  ISETP.NE.AND P0, PT, R201, RZ, PT ;  /* 0x000000ffc900720c */ /* 0x000fe20003f05270 */
[----:B--2---:R-:W-:Y:S02]  /*7a80*/  VIADD R210, R210, 0xd0 ;  /* 0x000000d0d2d27836 */ /* 0x004fe40000000000 */
[----:B------:R-:W-:Y:S02]  /*7a90*/  IMAD.U32 R3, RZ, RZ, UR37 ;  /* 0x00000025ff037e24 */ /* 0x000fe4000f8e00ff */
[----:B------:R-:W-:Y:S03]  /*7aa0*/  VIADD R185, R185, 0x1 ;  /* 0x00000001b9b97836 */ /* 0x000fe60000000000 */
[----:B------:R-:W-:Y:S05]  /*7ab0*/  PRMT R3, R3, 0x654, R210 ;  /* 0x0000065403037816 */ /* 0x000fea00000000d2 */
[----:B------:R2:W3:Y:S04]  /*7ac0*/  @P0 LDS.128 R148, [R0] ;  /* 0x0000000000940984 */ /* 0x0004e80000000c00 */
[----:B------:R2:W4:Y:S04]  /*7ad0*/  @P0 LDS.128 R156, [R4+0x20] ;  /* 0x00002000049c0984 */ /* 0x0005280000000c00 */
        /* <DEDUP_REMOVED lines=9> */
[----:B------:R-:W-:Y:S01]  /*7b70*/  SEL R185, R185, RZ, P0 ;  /* 0x000000ffb9b97207 */ /* 0x000fe20000000000 */
[----:B-----5:R5:W-:Y:S02]  /*7b80*/  SYNCS.ARRIVE.TRANS64.RED.A1T0 RZ, [R3+URZ], RZ ;  /* 0x000000ff03ff79a7 */ /* 0x020be400081004ff */
[----:B-----5:R-:W-:Y:S04]  /*7b90*/  SEL R3, RZ, 0x1, P0 ;  /* 0x00000001ff037807 */ /* 0x020fe80000000000 */
[----:B--234-:R-:W-:Y:S02]  /*7ba0*/  LOP3.LUT R184, R184, R3, RZ, 0x3c, !PT ;  /* 0x00000003b8b87212 */ /* 0x01cfe400078e3cff */
.L_x_127:
[----:B------:R-:W-:Y:S05]  /*7bb0*/  BSYNC B1 ;  /* 0x0000000000017941 */ /* 0x000fea0003800000 */
.L_x_126:
[----:B------:R-:W-:Y:S01]  /*7bc0*/  VIADD R0, R80, 0x40 ;  /* 0x0000004050007836 */ /* 0x000fe20000000000 */
[----:B------:R-:W-:Y:S04]  /*7bd0*/  BSSY.RECONVERGENT B6, `(.L_x_131) ;  /* 0x0000015000067945 */ /* 0x000fe80003800200 */
[----:B------:R-:W-:Y:S04]  /*7be0*/  SHF.R.U32.HI R0, RZ, 0x15, R0 ;  /* 0x00000015ff007819 */ /* 0x000fe80000011600 */
[----:B------:R-:W-:Y:S11]  /*7bf0*/  LOP3.LUT P0, RZ, R0, 0x3, R177, 0x48, !PT ;  /* 0x0000000300ff7812 */ /* 0x000ff600078048b1 */
[----:B------:R-:W-:Y:S02]  /*7c00*/  @!UPT UIADD3 URZ, UPT, UPT, URZ, URZ, URZ ;  /* 0x000000fffffff290 */ /* 0x000fe4000fffe0ff */
[----:B------:R-:W-:Y:S05]  /*7c10*/  @!P0 BRA `(.L_x_132) ;  /* 0x0000000000408947 */ /* 0x000fea0003800000 */
[----:B------:R-:W2:Y:S01]  /*7c20*/  LDCU.64 UR8, c[0x4][0x78] ;  /* 0x01000f00ff0877ac */ /* 0x000ea20008000a00 */
[----:B------:R-:W-:Y:S01]  /*7c30*/  MOV R3, 0x0 ;  /* 0x0000000000037802 */ /* 0x000fe20000000f00 */
[----:B------:R-:W-:Y:S02]  /*7c40*/  HFMA2 R12, -RZ, RZ, 0, 5.9604644775390625e-08 ;  /* 0x00000001ff0c7431 */ /* 0x000fe400000001ff */
[----:B------:R-:W-:Y:S02]  /*7c50*/  IMAD.MOV.U32 R8, RZ, RZ, 0x192 ;  /* 0x00000192ff087424 */ /* 0x000fe400078e00ff */
[----:B------:R-:W-:Y:S01]  /*7c60*/  IMAD.MOV.U32 R13, RZ, RZ, RZ ;  /* 0x000000ffff0d7224 */ /* 0x000fe200078e00ff */
[----:B------:R-:W3:Y:S01]  /*7c70*/  LDCU.64 UR6, c[0x4][0x80] ;  /* 0x01001000ff0677ac */ /* 0x000ee20008000a00 */
[----:B------:R-:W4:Y:S01]  /*7c80*/  LDC.64 R2, c[0x4][R3] ;  /* 0x0100000003027b82 */ /* 0x000f220000000a00 */
[----:B------:R-:W5:Y:S01]  /*7c90*/  LDCU.64 UR4, c[0x4][0x18] ;  /* 0x01000300ff0477ac */ /* 0x000f620008000a00 */
[----:B--2---:R-:W-:Y:S01]  /*7ca0*/  MOV R5, UR9 ;  /* 0x0000000900057c02 */ /* 0x004fe20008000f00 */
[----:B------:R-:W-:Y:S01]  /*7cb0*/  IMAD.U32 R4, RZ, RZ, UR8 ;  /* 0x00000008ff047e24 */ /* 0x000fe2000f8e00ff */
[----:B---3--:R-:W-:Y:S01]  /*7cc0*/  MOV R7, UR7 ;  /* 0x0000000700077c02 */ /* 0x008fe20008000f00 */
[----:B------:R-:W-:Y:S01]  /*7cd0*/  IMAD.U32 R6, RZ, RZ, UR6 ;  /* 0x00000006ff067e24 */ /* 0x000fe2000f8e00ff */
[----:B-----5:R-:W-:Y:S01]  /*7ce0*/  MOV R11, UR5 ;  /* 0x00000005000b7c02 */ /* 0x020fe20008000f00 */
[----:B------:R-:W-:Y:S02]  /*7cf0*/  IMAD.U32 R10, RZ, RZ, UR4 ;  /* 0x00000004ff0a7e24 */ /* 0x000fe4000f8e00ff */
[----:B------:R-:W-:Y:S07]  /*7d00*/  LEPC R20, `(.L_x_132) ;  /* 0x000000001014794e */ /* 0x000fee0000000000 */
[----:B-1--4-:R-:W-:Y:S05]  /*7d10*/  CALL.ABS.NOINC R2 ;  /* 0x0000000002007343 */ /* 0x012fea0003c00000 */
.L_x_132:
[----:B------:R-:W-:Y:S05]  /*7d20*/  BSYNC.RECONVERGENT B6 ;  /* 0x0000000000067941 */ /* 0x000fea0003800200 */
.L_x_131:
[----:B------:R-:W-:Y:S01]  /*7d30*/  F2FP.F16.E4M3.UNPACK_B R4, R149 ;  /* 0x00000095ff04723e */ /* 0x000fe200020006ff */
[----:B------:R-:W-:Y:S05]  /*7d40*/  WARPSYNC.ALL ;  /* 0x0000000000007948 */ /* 0x000fea0003800000 */
[----:B------:R-:W-:Y:S01]  /*7d50*/  R2UR UR4, R80 ;  /* 0x00000000500472ca */ /* 0x000fe200000e0000 */
[--C-:B------:R-:W-:Y:S01]  /*7d60*/  HADD2.F32 R88, -RZ, R4.reuse.H0_H0 ;  /* 0x20000004ff587230 */ /* 0x100fe20000004100 */
[-C--:B------:R-:W-:Y:S01]  /*7d70*/  F2FP.F16.E4M3.UNPACK_B R0, R148.reuse ;  /* 0x00000094ff00723e */ /* 0x080fe200020006ff */
[----:B------:R-:W-:Y:S01]  /*7d80*/  HADD2.F32 R83, -RZ, R4.H1_H1 ;  /* 0x30000004ff537230 */ /* 0x000fe20000004100 */
[----:B------:R-:W-:Y:S01]  /*7d90*/  F2FP.F16.E4M3.UNPACK_B R4, R151 ;  /* 0x00000097ff04723e */ /* 0x000fe200020006ff */
[----:B------:R-:W-:Y:S01]  /*7da0*/  BSSY.RECONVERGENT B0, `(.L_x_133) ;  /* 0x0000116000007945 */ /* 0x000fe20003800200 */
[----:B------:R-:W-:Y:S01]  /*7db0*/  F2FP.F16.E4M3.UNPACK_B R3, R148.H1 ;  /* 0x00000094ff03723e */ /* 0x000fe200030006ff */
[--C-:B------:R-:W-:Y:S01]  /*7dc0*/  HADD2.F32 R2, -RZ, R0.reuse.H0_H0 ;  /* 0x20000000ff027230 */ /* 0x100fe20000004100 */
[----:B-1----:R-:W-:Y:S01]  /*7dd0*/  F2FP.F16.E4M3.UNPACK_B R135, R162 ;  /* 0x000000a2ff87723e */ /* 0x002fe200020006ff */
[----:B------:R-:W-:Y:S01]  /*7de0*/  HADD2.F32 R82, -RZ, R0.H1_H1 ;  /* 0x30000000ff527230 */ /* 0x000fe20000004100 */
[----:B------:R-:W-:Y:S01]  /*7df0*/  F2FP.F16.E4M3.UNPACK_B R0, R149.H1 ;  /* 0x00000095ff00723e */ /* 0x000fe200030006ff */
[--C-:B------:R-:W-:Y:S01]  /*7e00*/  HADD2.F32 R84, -RZ, R3.reuse.H0_H0 ;  /* 0x20000003ff547230 */ /* 0x100fe20000004100 */
[----:B------:R-:W-:Y:S01]  /*7e10*/  F2FP.F16.E4M3.UNPACK_B R125, R159.H1 ;  /* 0x0000009fff7d723e */ /* 0x000fe200030006ff */
[----:B------:R-:W-:Y:S01]  /*7e20*/  HADD2.F32 R86, -RZ, R3.H1_H1 ;  /* 0x30000003ff567230 */ /* 0x000fe20000004100 */
[-C--:B------:R-:W-:Y:S01]  /*7e30*/  F2FP.F16.E4M3.UNPACK_B R3, R150.reuse ;  /* 0x00000096ff03723e */ /* 0x080fe200020006ff */
[--C-:B------:R-:W-:Y:S01]  /*7e40*/  HADD2.F32 R90, -RZ, R0.reuse.H0_H0 ;  /* 0x20000000ff5a7230 */ /* 0x100fe20000004100 */
[----:B------:R-:W-:Y:S01]  /*7e50*/  ISETP.NE.AND P0, PT, R193, RZ, PT ;  /* 0x000000ffc100720c */ /* 0x000fe20003f05270 */
[----:B------:R-:W-:Y:S01]  /*7e60*/  HADD2.F32 R85, -RZ, R0.H1_H1 ;  /* 0x30000000ff557230 */ /* 0x000fe20000004100 */
[----:B------:R-:W-:Y:S01]  /*7e70*/  F2FP.F16.E4M3.UNPACK_B R0, R150.H1 ;  /* 0x00000096ff00723e */ /* 0x000fe200030006ff */
[--C-:B------:R-:W-:Y:S01]  /*7e80*/  HADD2.F32 R92, -RZ, R3.reuse.H0_H0 ;  /* 0x20000003ff5c7230 */ /* 0x100fe20000004100 */
[----:B------:R-:W-:Y:S01]  /*7e90*/  ISETP.NE.AND P6, PT, R208, RZ, PT ;  /* 0x000000ffd000720c */ /* 0x000fe20003fc5270 */
[----:B------:R-:W-:Y:S01]  /*7ea0*/  HADD2.F32 R87, -RZ, R3.H1_H1 ;  /* 0x30000003ff577230 */ /* 0x000fe20000004100 */
[----:B------:R-:W-:Y:S01]  /*7eb0*/  F2FP.F16.E4M3.UNPACK_B R3, R151.H1 ;  /* 0x00000097ff03723e */ /* 0x000fe200030006ff */
[--C-:B------:R-:W-:Y:S02]  /*7ec0*/  HADD2.F32 R94, -RZ, R0.reuse.H0_H0 ;  /* 0x20000000ff5e7230 */ /* 0x100fe40000004100 */
[----:B------:R-:W-:Y:S01]  /*7ed0*/  HADD2.F32 R89, -RZ, R0.H1_H1 ;  /* 0x30000000ff597230 */ /* 0x000fe20000004100 */
[-C--:B------:R-:W-:Y:S01]  /*7ee0*/  F2FP.F16.E4M3.UNPACK_B R0, R152.reuse ;  /* 0x00000098ff00723e */ /* 0x080fe200020006ff */
[--C-:B------:R-:W-:Y:S02]  /*7ef0*/  HADD2.F32 R96, -RZ, R4.reuse.H0_H0 ;  /* 0x20000004ff607230 */ /* 0x100fe40000004100 */
[----:B------:R-:W-:Y:S01]  /*7f00*/  HADD2.F32 R91, -RZ, R4.H1_H1 ;  /* 0x30000004ff5b7230 */ /* 0x000fe20000004100 */
[-C--:B------:R-:W-:Y:S01]  /*7f10*/  F2FP.F16.E4M3.UNPACK_B R4, R153.reuse ;  /* 0x00000099ff04723e */ /* 0x080fe200020006ff */
[--C-:B------:R-:W-:Y:S02]  /*7f20*/  HADD2.F32 R100, -RZ, R0.reuse.H0_H0 ;  /* 0x20000000ff647230 */ /* 0x100fe40000004100 */
[----:B------:R-:W-:Y:S01]  /*7f30*/  HADD2.F32 R95, -RZ, R0.H1_H1 ;  /* 0x30000000ff5f7230 */ /* 0x000fe20000004100 */
[----:B------:R-:W-:Y:S01]  /*7f40*/  F2FP.F16.E4M3.UNPACK_B R0, R153.H1 ;  /* 0x00000099ff00723e */ /* 0x000fe200030006ff */
[--C-:B------:R-:W-:Y:S02]  /*7f50*/  HADD2.F32 R98, -RZ, R3.reuse.H0_H0 ;  /* 0x20000003ff627230 */ /* 0x100fe40000004100 */
[----:B------:R-:W-:Y:S01]  /*7f60*/  HADD2.F32 R93, -RZ, R3.H1_H1 ;  /* 0x30000003ff5d7230 */ /* 0x000fe20000004100 */
[----:B------:R-:W-:Y:S01]  /*7f70*/  F2FP.F16.E4M3.UNPACK_B R3, R152.H1 ;  /* 0x00000098ff03723e */ /* 0x000fe200030006ff */
[--C-:B------:R-:W-:Y:S02]  /*7f80*/  HADD2.F32 R106, -RZ, R0.reuse.H0_H0 ;  /* 0x20000000ff6a7230 */ /* 0x100fe40000004100 */
[----:B------:R-:W-:Y:S01]  /*7f90*/  HADD2.F32 R101, -RZ, R0.H1_H1 ;  /* 0x30000000ff657230 */ /* 0x000fe20000004100 */
[-C--:B------:R-:W-:Y:S01]  /*7fa0*/  F2FP.F16.E4M3.UNPACK_B R0, R154.reuse.H1 ;  /* 0x0000009aff00723e */ /* 0x080fe200030006ff */
[--C-:B------:R-:W-:Y:S02]  /*7fb0*/  HADD2.F32 R104, -RZ, R4.reuse.H0_H0 ;  /* 0x20000004ff687230 */ /* 0x100fe40000004100 */
[----:B------:R-:W-:Y:S01]  /*7fc0*/  HADD2.F32 R99, -RZ, R4.H1_H1 ;  /* 0x30000004ff637230 */ /* 0x000fe20000004100 */
[----:B------:R-:W-:Y:S01]  /*7fd0*/  F2FP.F16.E4M3.UNPACK_B R4, R155 ;  /* 0x0000009bff04723e */ /* 0x000fe200020006ff */
[--C-:B------:R-:W-:Y:S02]  /*7fe0*/  HADD2.F32 R102, -RZ, R3.reuse.H0_H0 ;  /* 0x20000003ff667230 */ /* 0x100fe40000004100 */
[----:B------:R-:W-:Y:S01]  /*7ff0*/  HADD2.F32 R97, -RZ, R3.H1_H1 ;  /* 0x30000003ff617230 */ /* 0x000fe20000004100 */
[----:B------:R-:W-:Y:S01]  /*8000*/  F2FP.F16.E4M3.UNPACK_B R3, R154 ;  /* 0x0000009aff03723e */ /* 0x000fe200020006ff */
[--C-:B------:R-:W-:Y:S02]  /*8010*/  HADD2.F32 R110, -RZ, R0.reuse.H0_H0 ;  /* 0x20000000ff6e7230 */ /* 0x100fe40000004100 */
[----:B------:R-:W-:Y:S01]  /*8020*/  HADD2.F32 R105, -RZ, R0.H1_H1 ;  /* 0x30000000ff697230 */ /* 0x000fe20000004100 */
[-C--:B------:R-:W-:Y:S01]  /*8030*/  F2FP.F16.E4M3.UNPACK_B R0, R156.reuse ;  /* 0x0000009cff00723e */ /* 0x080fe200020006ff */
[--C-:B------:R-:W-:Y:S02]  /*8040*/  HADD2.F32 R112, -RZ, R4.reuse.H0_H0 ;  /* 0x20000004ff707230 */ /* 0x100fe40000004100 */
[----:B------:R-:W-:Y:S01]  /*8050*/  HADD2.F32 R107, -RZ, R4.H1_H1 ;  /* 0x30000004ff6b7230 */ /* 0x000fe20000004100 */
[----:B------:R-:W-:Y:S01]  /*8060*/  F2FP.F16.E4M3.UNPACK_B R4, R157 ;  /* 0x0000009dff04723e */ /* 0x000fe200020006ff */
[--C-:B------:R-:W-:Y:S02]  /*8070*/  HADD2.F32 R108, -RZ, R3.reuse.H0_H0 ;  /* 0x20000003ff6c7230 */ /* 0x100fe40000004100 */
[----:B------:R-:W-:Y:S01]  /*8080*/  HADD2.F32 R103, -RZ, R3.H1_H1 ;  /* 0x30000003ff677230 */ /* 0x000fe20000004100 */
[----:B------:R-:W-:Y:S01]  /*8090*/  F2FP.F16.E4M3.UNPACK_B R3, R155.H1 ;  /* 0x0000009bff03723e */ /* 0x000fe200030006ff */
[--C-:B------:R-:W-:Y:S02]  /*80a0*/  HADD2.F32 R116, -RZ, R0.reuse.H0_H0 ;  /* 0x20000000ff747230 */ /* 0x100fe40000004100 */
[----:B------:R-:W-:Y:S01]  /*80b0*/  HADD2.F32 R111, -RZ, R0.H1_H1 ;  /* 0x30000000ff6f7230 */ /* 0x000fe20000004100 */
[----:B------:R-:W-:Y:S01]  /*80c0*/  F2FP.F16.E4M3.UNPACK_B R0, R156.H1 ;  /* 0x0000009cff00723e */ /* 0x000fe200030006ff */
[--C-:B------:R-:W-:Y:S02]  /*80d0*/  HADD2.F32 R120, -RZ, R4.reuse.H0_H0 ;  /* 0x20000004ff787230 */ /* 0x100fe40000004100 */
[----:B------:R-:W-:Y:S02]  /*80e0*/  HADD2.F32 R115, -RZ, R4.H1_H1 ;  /* 0x30000004ff737230 */ /* 0x000fe40000004100 */
[--C-:B------:R-:W-:Y:S01]  /*80f0*/  HADD2.F32 R114, -RZ, R3.reuse.H0_H0 ;  /* 0x20000003ff727230 */ /* 0x100fe20000004100 */
[----:B------:R-:W1:Y:S01]  /*8100*/  LDTM.x64 R4, tmem[UR4+0x40] ;  /* 0x00004004000479ee */ /* 0x000e620008340000 */
[----:B------:R-:W-:Y:S01]  /*8110*/  HADD2.F32 R109, -RZ, R3.H1_H1 ;  /* 0x30000003ff6d7230 */ /* 0x000fe20000004100 */
[----:B------:R-:W-:Y:S01]  /*8120*/  F2FP.F16.E4M3.UNPACK_B R3, R157.H1 ;  /* 0x0000009dff03723e */ /* 0x000fe200030006ff */
        /* <DEDUP_REMOVED lines=14> */
[----:B------:R-:W-:Y:S01]  /*8210*/  F2FP.F16.E4M3.UNPACK_B R0, R160.H1 ;  /* 0x000000a0ff00723e */ /* 0x000fe200030006ff */
[--C-:B------:R-:W-:Y:S02]  /*8220*/  HADD2.F32 R132, -RZ, R3.reuse.H0_H0 ;  /* 0x20000003ff847230 */ /* 0x100fe40000004100 */
[C---:B-1----:R-:W-:Y:S01]  /*8230*/  FMUL R7, R78.reuse, R7 ;  /* 0x000000074e077220 */ /* 0x042fe20000400000 */
        /* <DEDUP_REMOVED lines=10> */
[C---:B------:R-:W-:Y:S01]  /*82e0*/  FMUL R0, R78.reuse, R4 ;  /* 0x000000044e007220 */ /* 0x040fe20000400000 */
[--C-:B------:R-:W-:Y:S01]  /*82f0*/  HADD2.F32 R140, -RZ, R135.reuse.H0_H0 ;  /* 0x20000087ff8c7230 */ /* 0x100fe20000004100 */
[----:B------:R-:W-:Y:S01]  /*8300*/  F2FP.F16.E4M3.UNPACK_B R4, R163 ;  /* 0x000000a3ff04723e */ /* 0x000fe200020006ff */
[----:B------:R-:W-:Y:S02]  /*8310*/  HADD2.F32 R135, -RZ, R135.H1_H1 ;  /* 0x30000087ff877230 */ /* 0x000fe40000004100 */
[C---:B------:R-:W-:Y:S01]  /*8320*/  FFMA R0, R81.reuse, R2, R0 ;  /* 0x0000000251007223 */ /* 0x040fe20000000000 */
[C---:B------:R-:W-:Y:S01]  /*8330*/  FMUL R2, R78.reuse, R5 ;  /* 0x000000054e027220 */ /* 0x040fe20000400000 */
[--C-:B------:R-:W-:Y:S01]  /*8340*/  HADD2.F32 R142, -RZ, R3.reuse.H0_H0 ;  /* 0x20000003ff8e7230 */ /* 0x100fe20000004100 */
[----:B------:R-:W-:Y:S01]  /*8350*/  F2FP.F16.E4M3.UNPACK_B R5, R163.H1 ;  /* 0x000000a3ff05723e */ /* 0x000fe200030006ff */
[----:B------:R-:W-:Y:S02]  /*8360*/  HADD2.F32 R137, -RZ, R3.H1_H1 ;  /* 0x30000003ff897230 */ /* 0x000fe40000004100 */
[C---:B------:R-:W-:Y:S01]  /*8370*/  FFMA R2, R81.reuse, R82, R2 ;  /* 0x0000005251027223 */ /* 0x040fe20000000002 */
[--C-:B------:R-:W-:Y:S02]  /*8380*/  HADD2.F32 R82, -RZ, R4.reuse.H0_H0 ;  /* 0x20000004ff527230 */ /* 0x100fe40000004100 */
[C---:B------:R-:W-:Y:S01]  /*8390*/  FMUL R3, R78.reuse, R6 ;  /* 0x000000064e037220 */ /* 0x040fe20000400000 */
[----:B------:R-:W-:Y:S02]  /*83a0*/  HADD2.F32 R139, -RZ, R4.H1_H1 ;  /* 0x30000004ff8b7230 */ /* 0x000fe40000004100 */
[C---:B------:R-:W-:Y:S01]  /*83b0*/  FMUL R4, R78.reuse, R9 ;  /* 0x000000094e047220 */ /* 0x040fe20000400000 */
[--C-:B------:R-:W-:Y:S02]  /*83c0*/  HADD2.F32 R141, -RZ, R5.reuse.H1_H1 ;  /* 0x30000005ff8d7230 */ /* 0x100fe40000004100 */
[C---:B------:R-:W-:Y:S01]  /*83d0*/  FFMA R3, R81.reuse, R84, R3 ;  /* 0x0000005451037223 */ /* 0x040fe20000000003 */
[----:B------:R-:W-:Y:S01]  /*83e0*/  FFMA R7, R81, R86, R7 ;  /* 0x0000005651077223 */ /* 0x000fe20000000007 */
[----:B------:R-:W-:Y:S02]  /*83f0*/  HADD2.F32 R84, -RZ, R5.H0_H0 ;  /* 0x20000005ff547230 */ /* 0x000fe40000004100 */
[C---:B------:R-:W-:Y:S01]  /*8400*/  FMUL R5, R78.reuse, R10 ;  /* 0x0000000a4e057220 */ /* 0x040fe20000400000 */
[C---:B------:R-:W-:Y:S01]  /*8410*/  FMUL R6, R78.reuse, R11 ;  /* 0x0000000b4e067220 */ /* 0x040fe20000400000 */
[C---:B------:R-:W-:Y:S01]  /*8420*/  FMUL R11, R78.reuse, R16 ;  /* 0x000000104e0b7220 */ /* 0x040fe20000400000 */
[----:B------:R-:W-:Y:S01]  /*8430*/  F2FP.SATFINITE.RELU.E4M3.F32.PACK_AB_MERGE_C R143, R7, R3, RZ ;  /* 0x00000003078f723e */ /* 0x000fe200048078ff */
[C---:B------:R-:W-:Y:S01]  /*8440*/  FMUL R3, R78.reuse, R8 ;  /* 0x000000084e037220 */ /* 0x040fe20000400000 */
[C---:B------:R-:W-:Y:S01]  /*8450*/  FMUL R7, R78.reuse, R12 ;  /* 0x0000000c4e077220 */ /* 0x040fe20000400000 */
[C---:B------:R-:W-:Y:S01]  /*8460*/  FMUL R8, R78.reuse, R13 ;  /* 0x0000000d4e087220 */ /* 0x040fe20000400000 */
[C---:B------:R-:W-:Y:S01]  /*8470*/  FMUL R12, R78.reuse, R17 ;  /* 0x000000114e0c7220 */ /* 0x040fe20000400000 */
[C---:B------:R-:W-:Y:S01]  /*8480*/  FFMA R3, R81.reuse, R88, R3 ;  /* 0x0000005851037223 */ /* 0x040fe20000000003 */
[C---:B------:R-:W-:Y:S01]  /*8490*/  FFMA R4, R81.reuse, R83, R4 ;  /* 0x0000005351047223 */ /* 0x040fe20000000004 */
[C---:B------:R-:W-:Y:S01]  /*84a0*/  FFMA R5, R81.reuse, R90, R5 ;  /* 0x0000005a51057223 */ /* 0x040fe20000000005 */
[C---:B------:R-:W-:Y:S01]  /*84b0*/  FFMA R6, R81.reuse, R85, R6 ;  /* 0x0000005551067223 */ /* 0x040fe20000000006 */
[C---:B------:R-:W-:Y:S01]  /*84c0*/  FFMA R7, R81.reuse, R92, R7 ;  /* 0x0000005c51077223 */ /* 0x040fe20000000007 */
[C---:B------:R-:W-:Y:S01]  /*84d0*/  FFMA R8, R81.reuse, R87, R8 ;  /* 0x0000005751087223 */ /* 0x040fe20000000008 */
[C---:B------:R-:W-:Y:S01]  /*84e0*/  FMUL R16, R78.reuse, R21 ;  /* 0x000000154e107220 */ /* 0x040fe20000400000 */
[----:B------:R-:W-:Y:S01]  /*84f0*/  FMUL R9, R78, R14 ;  /* 0x0000000e4e097220 */ /* 0x000fe20000400000 */
[----:B------:R-:W-:Y:S01]  /*8500*/  F2FP.SATFINITE.RELU.E4M3.F32.PACK_AB_MERGE_C R5, R6, R5, RZ ;  /* 0x000000050605723e */ /* 0x000fe200048078ff */
[C---:B------:R-:W-:Y:S01]  /*8510*/  FMUL R10, R78.reuse, R15 ;  /* 0x0000000f4e0a7220 */ /* 0x040fe20000400000 */
[C---:B------:R-:W-:Y:S01]  /*8520*/  FMUL R15, R78.reuse, R20 ;  /* 0x000000144e0f7220 */ /* 0x040fe20000400000 */
[C---:B------:R-:W-:Y:S01]  /*8530*/  FFMA R9, R81.reuse, R94, R9 ;  /* 0x0000005e51097223 */ /* 0x040fe20000000009 */
[C---:B------:R-:W-:Y:S01]  /*8540*/  FMUL R20, R78.reuse, R25 ;  /* 0x000000194e147220 */ /* 0x040fe20000400000 */
[C---:B------:R-:W-:Y:S01]  /*8550*/  FFMA R10, R81.reuse, R89, R10 ;  /* 0x00000059510a7223 */ /* 0x040fe2000000000a */
[C---:B------:R-:W-:Y:S01]  /*8560*/  FFMA R11, R81.reuse, R96, R11 ;  /* 0x00000060510b7223 */ /* 0x040fe2000000000b */
[C---:B------:R-:W-:Y:S01]  /*8570*/  FFMA R12, R81.reuse, R91, R12 ;  /* 0x0000005b510c7223 */ /* 0x040fe2000000000c */
[C---:B------:R-:W-:Y:S01]  /*8580*/  FMUL R13, R78.reuse, R18 ;  /* 0x000000124e0d7220 */ /* 0x040fe20000400000 */
[----:B------:R-:W-:Y:S01]  /*8590*/  FMUL R14, R78, R19 ;  /* 0x000000134e0e7220 */ /* 0x000fe20000400000 */
[----:B------:R-:W-:Y:S01]  /*85a0*/  F2FP.SATFINITE.RELU.E4M3.F32.PACK_AB_MERGE_C R9, R10, R9, RZ ;  /* 0x000000090a09723e */ /* 0x000fe200048078ff */
[C---:B------:R-:W-:Y:S01]  /*85b0*/  FMUL R19, R78.reuse, R24 ;  /* 0x000000184e137220 */ /* 0x040fe20000400000 */
        /* <DEDUP_REMOVED lines=17> */
[----:B------:R-:W-:Y:S01]  /*86d0*/  FMUL R27, R78, R32 ;  /* 0x000000204e1b7220 */ /* 0x000fe20000400000 */
[C---:B------:R-:W-:Y:S01]  /*86e0*/  FFMA R21, R81.reuse, R106, R21 ;  /* 0x0000006a51157223 */ /* 0x040fe20000000015 */
[C---:B------:R-:W-:Y:S01]  /*86f0*/  FFMA R22, R81.reuse, R101, R22 ;  /* 0x0000006551167223 */ /* 0x040fe20000000016 */
[----:B------:R-:W-:Y:S01]  /*8700*/  F2FP.SATFINITE.RELU.E4M3.F32.PACK_AB_MERGE_C R16, R16, R15, R17 ;  /* 0x0000000f1010723e */ /* 0x000fe20004807811 */
[C---:B------:R-:W-:Y:S01]  /*8710*/  FFMA R23, R81.reuse, R108, R23 ;  /* 0x0000006c51177223 */ /* 0x040fe20000000017 */
[C---:B------:R-:W-:Y:S01]  /*8720*/  FFMA R24, R81.reuse, R103, R24 ;  /* 0x0000006751187223 */ /* 0x040fe20000000018 */
[----:B------:R-:W-:Y:S01]  /*8730*/  FMUL R32, R78, R37 ;  /* 0x000000254e207220 */ /* 0x000fe20000400000 */
[----:B------:R-:W-:Y:S01]  /*8740*/  F2FP.SATFINITE.RELU.E4M3.F32.PACK_AB_MERGE_C R21, R22, R21, RZ ;  /* 0x000000151615723e */ /* 0x000fe200048078ff */
[C---:B------:R-:W-:Y:S01]  /*8750*/  FMUL R25, R78.reuse, R30 ;  /* 0x0000001e4e197220 */ /* 0x040fe20000400000 */
[C---:B------:R-:W-:Y:S01]  /*8760*/  FMUL R26, R78.reuse, R31 ;  /* 0x0000001f4e1a7220 */ /* 0x040fe20000400000 */
[----:B------:R-:W-:Y:S01]  /*8770*/  FMUL R31, R78, R36 ;  /* 0x000000244e1f7220 */ /* 0x000fe20000400000 */
[----:B------:R-:W-:Y:S01]  /*8780*/  F2FP.SATFINITE.RELU.E4M3.F32.PACK_AB_MERGE_C R17, R20, R19, R21 ;  /* 0x000000131411723e */ /* 0x000fe20004807815 */
        /* <DEDUP_REMOVED lines=8> */
[----:B------:R-:W-:Y:S01]  /*8810*/  FMUL R35, R78, R40 ;  /* 0x000000284e237220 */ /* 0x000fe20000400000 */
[C---:B------:R-:W-:Y:S01]  /*8820*/  FFMA R29, R81.reuse, R114, R29 ;  /* 0x00000072511d7223 */ /* 0x040fe2000000001d */
[----:B------:R-:W-:Y:S01]  /*8830*/  F2FP.SATFINITE.RELU.E4M3.F32.PACK_AB_MERGE_C R18, R24, R23, R18 ;  /* 0x000000171812723e */ /* 0x000fe20004807812 */
        /* <DEDUP_REMOVED lines=22> */
[C---:B------:R-:W-:Y:S01]  /*89a0*/  FMUL R41, R78.reuse, R46 ;  /* 0x0000002e4e297220 */ /* 0x040fe20000400000 */
[C---:B------:R-:W-:Y:S01]  /*89b0*/  FMUL R42, R78.reuse, R47 ;  /* 0x0000002f4e2a7220 */ /* 0x040fe20000400000 */
[C---:B------:R-:W-:Y:S01]  /*89c0*/  FFMA R40, R81.reuse, R119, R40 ;  /* 0x0000007751287223 */ /* 0x040fe20000000028 */
[--C-:B------:R-:W-:Y:S02]  /*89d0*/  HADD2.F32 R130, -RZ, R125.reuse.H0_H0 ;  /* 0x2000007dff827230 */ /* 0x100fe40000004100 */
[C---:B------:R-:W-:Y:S01]  /*89e0*/  FFMA R41, R81.reuse, R126, R41 ;  /* 0x0000007e51297223 */ /* 0x040fe20000000029 */
[----:B------:R-:W-:Y:S02]  /*89f0*/  HADD2.F32 R125, -RZ, R125.H1_H1 ;  /* 0x3000007dff7d7230 */ /* 0x000fe40000004100 */
[C---:B------:R-:W-:Y:S01]  /*8a00*/  FMUL R45, R78.reuse, R50 ;  /* 0x000000324e2d7220 */ /* 0x040fe20000400000 */
[C---:B------:R-:W-:Y:S01]  /*8a10*/  FFMA R42, R81.reuse, R121, R42 ;  /* 0x00000079512a7223 */ /* 0x040fe2000000002a */
[C---:B------:R-:W-:Y:S01]  /*8a20*/  FMUL R46, R78.reuse, R51 ;  /* 0x000000334e2e7220 */ /* 0x040fe20000400000 */
[C---:B------:R-:W-:Y:S01]  /*8a30*/  FFMA R43, R81.reuse, R128, R43 ;  /* 0x00000080512b7223 */ /* 0x040fe2000000002b */
[C---:B------:R-:W-:Y:S01]  /*8a40*/  FMUL R47, R78.reuse, R52 ;  /* 0x000000344e2f7220 */ /* 0x040fe20000400000 */
        /* <DEDUP_REMOVED lines=10> */
[C---:B------:R-:W-:Y:S01]  /*8af0*/  FFMA R45, R81.reuse, R130, R45 ;  /* 0x00000082512d7223 */ /* 0x040fe2000000002d */
[C---:B------:R-:W-:Y:S01]  /*8b00*/  FMUL R59, R78.reuse, R64 ;  /* 0x000000404e3b7220 */ /* 0x040fe20000400000 */
[C---:B------:R-:W-:Y:S01]  /*8b10*/  FMUL R60, R78.reuse, R65 ;  /* 0x000000414e3c7220 */ /* 0x040fe20000400000 */
[C---:B------:R-:W-:Y:S01]  /*8b20*/  FMUL R61, R78.reuse, R66 ;  /* 0x000000424e3d7220 */ /* 0x040fe20000400000 */
[----:B------:R-:W-:Y:S01]  /*8b30*/  FMUL R62, R78, R67 ;  /* 0x000000434e3e7220 */ /* 0x000fe20000400000 */
[C---:B------:R-:W-:Y:S01]  /*8b40*/  FFMA R46, R81.reuse, R125, R46 ;  /* 0x0000007d512e7223 */ /* 0x040fe2000000002e */
[----:B------:R-:W-:Y:S01]  /*8b50*/  F2FP.SATFINITE.RELU.E4M3.F32.PACK_AB_MERGE_C R64, R2, R0, R143 ;  /* 0x000000000240723e */ /* 0x000fe2000480788f */
[C---:B------:R-:W-:Y:S01]  /*8b60*/  FFMA R47, R81.reuse, R132, R47 ;  /* 0x00000084512f7223 */ /* 0x040fe2000000002f */
[----:B------:R-:W-:Y:S01]  /*8b70*/  F2FP.SATFINITE.RELU.E4M3.F32.PACK_AB_MERGE_C R65, R4, R3, R5 ;  /* 0x000000030441723e */ /* 0x000fe20004807805 */
[C---:B------:R-:W-:Y:S01]  /*8b80*/  FFMA R48, R81.reuse, R127, R48 ;  /* 0x0000007f51307223 */ /* 0x040fe20000000030 */
[----:B------:R-:W-:Y:S01]  /*8b90*/  F2FP.SATFINITE.RELU.E4M3.F32.PACK_AB_MERGE_C R66, R8, R7, R9 ;  /* 0x000000070842723e */ /* 0x000fe20004807809 */
[C---:B------:R-:W-:Y:S01]  /*8ba0*/  FFMA R49, R81.reuse, R134, R49 ;  /* 0x0000008651317223 */ /* 0x040fe20000000031 */
[----:B------:R-:W-:Y:S01]  /*8bb0*/  F2FP.SATFINITE.RELU.E4M3.F32.PACK_AB_MERGE_C R67, R12, R11, R13 ;  /* 0x0000000b0c43723e */ /* 0x000fe2000480780d */
[----:B------:R-:W-:Y:S01]  /*8bc0*/  FMUL R53, R78, R58 ;  /* 0x0000003a4e357220 */ /* 0x000fe20000400000 */
[C---:B------:R-:W-:Y:S01]  /*8bd0*/  FFMA R50, R81.reuse, R129, R50 ;  /* 0x0000008151327223 */ /* 0x040fe20000000032 */
[C---:B------:R-:W-:Y:S01]  /*8be0*/  FFMA R51, R81.reuse, R136, R51 ;  /* 0x0000008851337223 */ /* 0x040fe20000000033 */
[C---:B------:R-:W-:Y:S01]  /*8bf0*/  FFMA R52, R81.reuse, R131, R52 ;  /* 0x0000008351347223 */ /* 0x040fe20000000034 */
[----:B------:R1:W-:Y:S01]  /*8c00*/  STS.128 [R176+UR47+0xa200], R64 ;  /* 0x00a20040b0007988 */ /* 0x0003e20008000c2f */
[C---:B------:R-:W-:Y:S01]  /*8c10*/  FFMA R53, R81.reuse, R138, R53 ;  /* 0x0000008a51357223 */ /* 0x040fe20000000035 */
[----:B------:R-:W-:Y:S01]  /*8c20*/  F2FP.SATFINITE.RELU.E4M3.F32.PACK_AB_MERGE_C R37, R38, R37, RZ ;  /* 0x000000252625723e */ /* 0x000fe200048078ff */
[C---:B------:R-:W-:Y:S01]  /*8c30*/  FFMA R54, R81.reuse, R133, R54 ;  /* 0x0000008551367223 */ /* 0x040fe20000000036 */
[----:B------:R-:W-:Y:S01]  /*8c40*/  FMUL R58, R78, R63 ;  /* 0x0000003f4e3a7220 */ /* 0x000fe20000400000 */
[C---:B------:R-:W-:Y:S01]  /*8c50*/  FFMA R55, R81.reuse, R140, R55 ;  /* 0x0000008c51377223 */ /* 0x040fe20000000037 */
[C---:B------:R-:W-:Y:S01]  /*8c60*/  FFMA R56, R81.reuse, R135, R56 ;  /* 0x0000008751387223 */ /* 0x040fe20000000038 */
[C---:B------:R-:W-:Y:S01]  /*8c70*/  FFMA R57, R81.reuse, R142, R57 ;  /* 0x0000008e51397223 */ /* 0x040fe20000000039 */
[----:B------:R1:W-:Y:S01]  /*8c80*/  STS.128 [R197+0xa010], R16 ;  /* 0x00a01010c5007388 */ /* 0x0003e20000000c00 */
[----:B------:R-:W-:Y:S01]  /*8c90*/  F2FP.SATFINITE.RELU.E4M3.F32.PACK_AB_MERGE_C R33, R36, R35, R37 ;  /* 0x000000232421723e */ /* 0x000fe20004807825 */
[C---:B------:R-:W-:Y:S01]  /*8ca0*/  FFMA R58, R81.reuse, R137, R58 ;  /* 0x00000089513a7223 */ /* 0x040fe2000000003a */
[----:B------:R-:W-:Y:S01]  /*8cb0*/  F2FP.SATFINITE.RELU.E4M3.F32.PACK_AB_MERGE_C R34, R42, R41, RZ ;  /* 0x000000292a22723e */ /* 0x000fe200048078ff */
[C---:B------:R-:W-:Y:S01]  /*8cc0*/  FFMA R59, R81.reuse, R82, R59 ;  /* 0x00000052513b7223 */ /* 0x040fe2000000003b */
[----:B------:R-:W-:Y:S01]  /*8cd0*/  F2FP.SATFINITE.RELU.E4M3.F32.PACK_AB_MERGE_C R35, R46, R45, RZ ;  /* 0x0000002d2e23723e */ /* 0x000fe200048078ff */
        /* <DEDUP_REMOVED lines=25> */
[----:B------:R-:W-:Y:S02]  /*8e70*/  UIADD3 UR8, UP0, UPT, UR50, 0x680, URZ ;  /* 0x0000068032087890 */ /* 0x000fe4000ff1e0ff */
[----:B------:R-:W-:Y:S02]  /*8e80*/  UIADD3 UR5, UPT, UPT, UR41, 0x40, URZ ;  /* 0x0000004029057890 */ /* 0x000fe4000fffe0ff */
[----:B------:R-:W-:Y:S02]  /*8e90*/  UIADD3 UR4, UPT, UPT, UR47, 0xa200, URZ ;  /* 0x0000a2002f047890 */ /* 0x000fe4000fffe0ff */
[----:B------:R-:W-:Y:S01]  /*8ea0*/  UIADD3.X UR9, UPT, UPT, URZ, UR51, URZ, UP0, !UPT ;  /* 0x00000033ff097290 */ /* 0x000fe200087fe4ff */
[----:B------:R-:W-:Y:S01]  /*8eb0*/  UMOV UR6, UR42 ;  /* 0x0000002a00067c82 */ /* 0x000fe20008000000 */
[----:B------:R-:W-:Y:S07]  /*8ec0*/  UMOV UR7, UR36 ;  /* 0x0000002400077c82 */ /* 0x000fee0008000000 */
[----:B------:R2:W-:Y:S01]  /*8ed0*/  UTMASTG.3D [UR4], [UR8] ;  /* 0x00000004080073b5 */ /* 0x0005e20008010000 */
[----:B------:R0:W-:Y:S01]  /*8ee0*/  UTMACMDFLUSH ;  /* 0x00000000000079b7 */ /* 0x0001e20000000000 */
[----:B--2---:R-:W-:Y:S04]  /*8ef0*/  DEPBAR.LE SB0, 0x1 ;  /* 0x000080400000791a */ /* 0x004fe80000000000 */
.L_x_134:
[----:B------:R-:W-:Y:S05]  /*8f00*/  BSYNC.RECONVERGENT B0 ;  /* 0x0000000000007941 */ /* 0x000fea0003800200 */
.L_x_133:
        /* <DEDUP_REMOVED lines=16> */
.L_x_138:
[----:B------:R-:W-:Y:S05]  /*9010*/  BSYNC B0 ;  /* 0x0000000000007941 */ /* 0x000fea0003800000 */
.L_x_137:
        /* <DEDUP_REMOVED lines=20> */
.L_x_136:
[----:B------:R-:W-:Y:S05]  /*9160*/  BSYNC B1 ;  /* 0x0000000000017941 */ /* 0x000fea0003800000 */
.L_x_135:
[----:B--2---:R-:W-:Y:S01]  /*9170*/  VIADD R0, R80, 0x80 ;  /* 0x0000008050007836 */ /* 0x004fe20000000000 */
        /* <DEDUP_REMOVED lines=10> */
[----:B------:R-:W5:Y:S01]  /*9220*/  LDCU.64 UR6, c[0x4][0x80] ;  /* 0x01001000ff0677ac */ /* 0x000f620008000a00 */
[----:B------:R-:W1:Y:S01]  /*9230*/  LDC.64 R2, c[0x4][R3] ;  /* 0x0100000003027b82 */ /* 0x000e620000000a00 */
[----:B------:R-:W3:Y:S01]  /*9240*/  LDCU.64 UR4, c[0x4][0x18] ;  /* 0x01000300ff0477ac */ /* 0x000ee20008000a00 */
[----:B--2---:R-:W-:Y:S01]  /*9250*/  MOV R5, UR9 ;  /* 0x0000000900057c02 */ /* 0x004fe20008000f00 */
[----:B------:R-:W-:Y:S01]  /*9260*/  IMAD.U32 R4, RZ, RZ, UR8 ;  /* 0x00000008ff047e24 */ /* 0x000fe2000f8e00ff */
[----:B-----5:R-:W-:Y:S01]  /*9270*/  MOV R7, UR7 ;  /* 0x0000000700077c02 */ /* 0x020fe20008000f00 */
[----:B------:R-:W-:Y:S01]  /*9280*/  IMAD.U32 R6, RZ, RZ, UR6 ;  /* 0x00000006ff067e24 */ /* 0x000fe2000f8e00ff */
[----:B---3--:R-:W-:Y:S01]  /*9290*/  MOV R11, UR5 ;  /* 0x00000005000b7c02 */ /* 0x008fe20008000f00 */
[----:B------:R-:W-:Y:S02]  /*92a0*/  IMAD.U32 R10, RZ, RZ, UR4 ;  /* 0x00000004ff0a7e24 */ /* 0x000fe4000f8e00ff */
[----:B------:R-:W-:Y:S07]  /*92b0*/  LEPC R20, `(.L_x_141) ;  /* 0x000000001014794e */ /* 0x000fee0000000000 */
[----:B-1--4-:R-:W-:Y:S05]  /*92c0*/  CALL.ABS.NOINC R2 ;  /* 0x0000000002007343 */ /* 0x012fea0003c00000 */
.L_x_141:
[----:B------:R-:W-:Y:S05]  /*92d0*/  BSYNC.RECONVERGENT B6 ;  /* 0x0000000000067941 */ /* 0x000fea0003800200 */
.L_x_140:
[----:B---3--:R-:W-:Y:S01]  /*92e0*/  F2FP.F16.E4M3.UNPACK_B R4, R149 ;  /* 0x00000095ff04723e */ /* 0x008fe200020006ff */
        /* <DEDUP_REMOVED lines=13> */
[----:B----4-:R-:W-:Y:S01]  /*93c0*/  F2FP.F16.E4M3.UNPACK_B R125, R159.H1 ;  /* 0x0000009fff7d723e */ /* 0x010fe200030006ff */
        /* <DEDUP_REMOVED lines=262> */
[----:B------:R-:W-:Y:S02]  /*a430*/  UIADD3 UR8, UP0, UPT, UR50, 0x680, URZ ;  /* 0x0000068032087890 */ /* 0x000fe4000ff1e0ff */
[----:B------:R-:W-:Y:S02]  /*a440*/  UIADD3 UR5, UPT, UPT, UR41, 0x80, URZ ;  /* 0x0000008029057890 */ /* 0x000fe4000fffe0ff */
[----:B------:R-:W-:Y:S01]  /*a450*/  MOV R192, UR10 ;  /* 0x0000000a00c07c02 */ /* 0x000fe20008000f00 */
[----:B------:R-:W-:Y:S01]  /*a460*/  UIADD3.X UR9, UPT, UPT, URZ, UR51, URZ, UP0, !UPT ;  /* 0x00000033ff097290 */ /* 0x000fe200087fe4ff */
[----:B------:R-:W-:Y:S02]  /*a470*/  UMOV UR6, UR42 ;  /* 0x0000002a00067c82 */ /* 0x000fe40008000000 */
[----:B------:R-:W-:Y:S01]  /*a480*/  R2UR UR4, R192 ;  /* 0x00000000c00472ca */ /* 0x000fe200000e0000 */
[----:B------:R-:W-:Y:S11]  /*a490*/  UMOV UR7, UR36 ;  /* 0x0000002400077c82 */ /* 0x000ff60008000000 */
[----:B------:R-:W-:Y:S01]  /*a4a0*/  @!UPT UIADD3 URZ, UPT, UPT, URZ, URZ, URZ ;  /* 0x000000fffffff290 */ /* 0x000fe2000fffe0ff */
[----:B------:R2:W-:Y:S01]  /*a4b0*/  UTMASTG.3D [UR4], [UR8] ;  /* 0x00000004080073b5 */ /* 0x0005e20008010000 */
[----:B------:R0:W-:Y:S01]  /*a4c0*/  UTMACMDFLUSH ;  /* 0x00000000000079b7 */ /* 0x0001e20000000000 */
[----:B--2---:R-:W-:Y:S04]  /*a4d0*/  DEPBAR.LE SB0, 0x1 ;  /* 0x000080400000791a */ /* 0x004fe80000000000 */
.L_x_143:
[----:B------:R-:W-:Y:S05]  /*a4e0*/  BSYNC.RECONVERGENT B0 ;  /* 0x0000000000007941 */ /* 0x000fea0003800200 */
.L_x_142:
        /* <DEDUP_REMOVED lines=16> */
.L_x_147:
[----:B------:R-:W-:Y:S05]  /*a5f0*/  BSYNC B0 ;  /* 0x0000000000007941 */ /* 0x000fea0003800000 */
.L_x_146:
        /* <DEDUP_REMOVED lines=20> */
.L_x_145:
[----:B------:R-:W-:Y:S05]  /*a740*/  BSYNC B1 ;  /* 0x0000000000017941 */ /* 0x000fea0003800000 */
.L_x_144:
[----:B--2---:R-:W-:Y:S05]  /*a750*/  VIADD R0, R80, 0xc0 ;  /* 0x000000c050007836 */ /* 0x004fea0000000000 */
        /* <DEDUP_REMOVED lines=20> */
.L_x_149:
[----:B------:R-:W-:Y:S01]  /*a8a0*/  ISETP.NE.AND P0, PT, R193, RZ, PT ;  /* 0x000000ffc100720c */ /* 0x000fe20003f05270 */
[----:B------:R-:W-:Y:S05]  /*a8b0*/  WARPSYNC.ALL ;  /* 0x0000000000007948 */ /* 0x000fea0003800000 */
[----:B------:R-:W-:Y:S01]  /*a8c0*/  R2UR UR4, R80 ;  /* 0x00000000500472ca */ /* 0x000fe200000e0000 */
[----:B------:R-:W-:Y:S01]  /*a8d0*/  BSSY.RECONVERGENT B0, `(.L_x_150) ;  /* 0x000011c000007945 */ /* 0x000fe20003800200 */
[----:B---3--:R-:W-:Y:S02]  /*a8e0*/  F2FP.F16.E4M3.UNPACK_B R11, R149 ;  /* 0x00000095ff0b723e */ /* 0x008fe400020006ff */
[----:B------:R-:W-:Y:S02]  /*a8f0*/  F2FP.F16.E4M3.UNPACK_B R10, R150 ;  /* 0x00000096ff0a723e */ /* 0x000fe400020006ff */
[----:B------:R-:W-:Y:S01]  /*a900*/  F2FP.F16.E4M3.UNPACK_B R9, R151 ;  /* 0x00000097ff09723e */ /* 0x000fe200020006ff */
[--C-:B------:R-:W-:Y:S01]  /*a910*/  HADD2.F32 R83, -RZ, R11.reuse.H0_H0 ;  /* 0x2000000bff537230 */ /* 0x100fe20000004100 */
[----:B----4-:R-:W-:Y:S01]  /*a920*/  F2FP.F16.E4M3.UNPACK_B R8, R152 ;  /* 0x00000098ff08723e */ /* 0x010fe200020006ff */
[----:B------:R-:W-:Y:S01]  /*a930*/  HADD2.F32 R84, -RZ, R11.H1_H1 ;  /* 0x3000000bff547230 */ /* 0x000fe20000004100 */
[----:B------:R-:W-:Y:S01]  /*a940*/  F2FP.F16.E4M3.UNPACK_B R7, R153 ;  /* 0x00000099ff07723e */ /* 0x000fe200020006ff */
[--C-:B------:R-:W-:Y:S01]  /*a950*/  HADD2.F32 R87, -RZ, R10.reuse.H0_H0 ;  /* 0x2000000aff577230 */ /* 0x100fe20000004100 */
[----:B------:R-:W-:Y:S01]  /*a960*/  F2FP.F16.E4M3.UNPACK_B R6, R154 ;  /* 0x0000009aff06723e */ /* 0x000fe200020006ff */
[----:B------:R-:W-:Y:S01]  /*a970*/  HADD2.F32 R88, -RZ, R10.H1_H1 ;  /* 0x3000000aff587230 */ /* 0x000fe20000004100 */
[----:B------:R-:W-:Y:S01]  /*a980*/  F2FP.F16.E4M3.UNPACK_B R5, R155 ;  /* 0x0000009bff05723e */ /* 0x000fe200020006ff */
[--C-:B------:R-:W-:Y:S01]  /*a990*/  HADD2.F32 R91, -RZ, R9.reuse.H0_H0 ;  /* 0x20000009ff5b7230 */ /* 0x100fe20000004100 */
[----:B-1----:R-:W-:Y:S01]  /*a9a0*/  F2FP.F16.E4M3.UNPACK_B R4, R156 ;  /* 0x0000009cff04723e */ /* 0x002fe200020006ff */
[----:B------:R-:W-:Y:S01]  /*a9b0*/  HADD2.F32 R93, -RZ, R9.H1_H1 ;  /* 0x30000009ff5d7230 */ /* 0x000fe20000004100 */
[-C--:B------:R-:W-:Y:S01]  /*a9c0*/  F2FP.F16.E4M3.UNPACK_B R2, R148.reuse ;  /* 0x00000094ff02723e */ /* 0x080fe200020006ff */
[--C-:B------:R-:W-:Y:S01]  /*a9d0*/  HADD2.F32 R94, -RZ, R8.reuse.H0_H0 ;  /* 0x20000008ff5e7230 */ /* 0x100fe20000004100 */
[----:B------:R-:W-:Y:S01]  /*a9e0*/  F2FP.F16.E4M3.UNPACK_B R148, R148.H1 ;  /* 0x00000094ff94723e */ /* 0x000fe200030006ff */
[----:B------:R-:W-:Y:S01]  /*a9f0*/  HADD2.F32 R97, -RZ, R8.H1_H1 ;  /* 0x30000008ff617230 */ /* 0x000fe20000004100 */
[----:B------:R-:W-:Y:S01]  /*aa00*/  F2FP.F16.E4M3.UNPACK_B R149, R149.H1 ;  /* 0x00000095ff95723e */ /* 0x000fe200030006ff */
[--C-:B------:R-:W-:Y:S01]  /*aa10*/  HADD2.F32 R98, -RZ, R7.reuse.H0_H0 ;  /* 0x20000007ff627230 */ /* 0x100fe20000004100 */
[----:B------:R-:W-:Y:S01]  /*aa20*/  F2FP.F16.E4M3.UNPACK_B R150, R150.H1 ;  /* 0x00000096ff96723e */ /* 0x000fe200030006ff */
[----:B------:R-:W-:Y:S01]  /*aa30*/  HADD2.F32 R101, -RZ, R7.H1_H1 ;  /* 0x30000007ff657230 */ /* 0x000fe20000004100 */
[----:B------:R-:W-:Y:S01]  /*aa40*/  F2FP.F16.E4M3.UNPACK_B R151, R151.H1 ;  /* 0x00000097ff97723e */ /* 0x000fe200030006ff */
[--C-:B------:R-:W-:Y:S01]  /*aa50*/  HADD2.F32 R102, -RZ, R6.reuse.H0_H0 ;  /* 0x20000006ff667230 */ /* 0x100fe20000004100 */
[----:B------:R-:W-:Y:S01]  /*aa60*/  IADD3 R195, PT, PT, R195, 0x130, RZ ;  /* 0x00000130c3c37810 */ /* 0x000fe20007ffe0ff */
[----:B------:R-:W-:Y:S01]  /*aa70*/  HADD2.F32 R105, -RZ, R6.H1_H1 ;  /* 0x30000006ff697230 */ /* 0x000fe20000004100 */
[----:B------:R-:W-:Y:S01]  /*aa80*/  F2FP.F16.E4M3.UNPACK_B R138, R163 ;  /* 0x000000a3ff8a723e */ /* 0x000fe200020006ff */
[--C-:B------:R-:W-:Y:S01]  /*aa90*/  HADD2.F32 R106, -RZ, R5.reuse.H0_H0 ;  /* 0x20000005ff6a7230 */ /* 0x100fe20000004100 */
[----:B------:R-:W-:Y:S01]  /*aaa0*/  LOP3.LUT R195, R195, 0xfefffff8, RZ, 0xc0, !PT ;  /* 0xfefffff8c3c37812 */ /* 0x000fe200078ec0ff */
[----:B------:R-:W-:Y:S01]  /*aab0*/  HADD2.F32 R109, -RZ, R5.H1_H1 ;  /* 0x30000005ff6d7230 */ /* 0x000fe20000004100 */
[----:B------:R-:W-:Y:S01]  /*aac0*/  F2FP.F16.E4M3.UNPACK_B R116, R157 ;  /* 0x0000009dff74723e */ /* 0x000fe200020006ff */
[--C-:B------:R-:W-:Y:S01]  /*aad0*/  HADD2.F32 R110, -RZ, R4.reuse.H0_H0 ;  /* 0x20000004ff6e7230 */ /* 0x100fe20000004100 */
[----:B------:R-:W-:Y:S01]  /*aae0*/  F2FP.F16.E4M3.UNPACK_B R120, R158 ;  /* 0x0000009eff78723e */ /* 0x000fe200020006ff */
[----:B------:R-:W-:Y:S01]  /*aaf0*/  HADD2.F32 R113, -RZ, R4.H1_H1 ;  /* 0x30000004ff717230 */ /* 0x000fe20000004100 */
[----:B------:R-:W-:Y:S01]  /*ab00*/  F2FP.F16.E4M3.UNPACK_B R124, R159 ;  /* 0x0000009fff7c723e */ /* 0x000fe200020006ff */
[----:B------:R-:W1:Y:S01]  /*ab10*/  LDTM.x64 R4, tmem[UR4+0xc0] ;  /* 0x0000c004000479ee */ /* 0x000e620008340000 */
[--C-:B------:R-:W-:Y:S01]  /*ab20*/  HADD2.F32 R0, -RZ, R2.reuse.H0_H0 ;  /* 0x20000002ff007230 */ /* 0x100fe20000004100 */
[----:B------:R-:W-:Y:S01]  /*ab30*/  NOP ;  /* 0x0000000000007918 */ /* 0x000fe20000000000 */
[----:B-1----:R1:W-:Y:S01]  /*ab40*/  SYNCS.ARRIVE.TRANS64.RED.A1T0 RZ, [R195+URZ], RZ ;  /* 0x000000ffc3ff79a7 */ /* 0x0023e200081004ff */
[----:B------:R-:W-:Y:S01]  /*ab50*/  HADD2.F32 R2, -RZ, R2.H1_H1 ;  /* 0x30000002ff027230 */ /* 0x000fe20000004100 */
[----:B------:R-:W-:Y:S01]  /*ab60*/  F2FP.F16.E4M3.UNPACK_B R128, R160 ;  /* 0x000000a0ff80723e */ /* 0x000fe200020006ff */
[--C-:B------:R-:W-:Y:S01]  /*ab70*/  HADD2.F32 R86, -RZ, R149.reuse.H1_H1 ;  /* 0x30000095ff567230 */ /* 0x100fe20000004100 */
[----:B------:R-:W-:Y:S01]  /*ab80*/  F2FP.F16.E4M3.UNPACK_B R132, R161 ;  /* 0x000000a1ff84723e */ /* 0x000fe200020006ff */
[--C-:B------:R-:W-:Y:S01]  /*ab90*/  HADD2.F32 R114, -RZ, R116.reuse.H0_H0 ;  /* 0x20000074ff727230 */ /* 0x100fe20000004100 */
[----:B------:R-:W-:Y:S01]  /*aba0*/  F2FP.F16.E4M3.UNPACK_B R136, R162 ;  /* 0x000000a2ff88723e */ /* 0x000fe200020006ff */
[----:B------:R-:W-:Y:S01]  /*abb0*/  HADD2.F32 R117, -RZ, R116.H1_H1 ;  /* 0x30000074ff757230 */ /* 0x000fe20000004100 */
[----:B------:R-:W-:Y:S01]  /*abc0*/  F2FP.F16.E4M3.UNPACK_B R152, R152.H1 ;  /* 0x00000098ff98723e */ /* 0x000fe200030006ff */
        /* <DEDUP_REMOVED lines=12> */
[C---:B------:R-:W-:Y:S01]  /*ac90*/  FMUL R4, R78.reuse, R4 ;  /* 0x000000044e047220 */ /* 0x040fe20000400000 */
[C---:B------:R-:W-:Y:S01]  /*aca0*/  FMUL R5, R78.reuse, R5 ;  /* 0x000000054e057220 */ /* 0x040fe20000400000 */
[----:B------:R-:W-:Y:S02]  /*acb0*/  HADD2.F32 R3, -RZ, R148.H0_H0 ;  /* 0x20000094ff037230 */ /* 0x000fe40000004100 */
        /* <DEDUP_REMOVED lines=9> */
[----:B------:R-:W-:Y:S02]  /*ad50*/  HADD2.F32 R130, -RZ, R132.H0_H0 ;  /* 0x20000084ff827230 */ /* 0x000fe40000004100 */
[C---:B------:R-:W-:Y:S01]  /*ad60*/  FMUL R6, R78.reuse, R6 ;  /* 0x000000064e067220 */ /* 0x040fe20000400000 */
[----:B------:R-:W-:Y:S02]  /*ad70*/  HADD2.F32 R82, -RZ, R148.H1_H1 ;  /* 0x30000094ff527230 */ /* 0x000fe40000004100 */
[C---:B------:R-:W-:Y:S01]  /*ad80*/  FMUL R7, R78.reuse, R7 ;  /* 0x000000074e077220 */ /* 0x040fe20000400000 */
[----:B------:R-:W-:Y:S02]  /*ad90*/  HADD2.F32 R85, -RZ, R149.H0_H0 ;  /* 0x20000095ff557230 */ /* 0x000fe40000004100 */
[C---:B------:R-:W-:Y:S01]  /*ada0*/  FFMA R6, R81.reuse, R3, R6 ;  /* 0x0000000351067223 */ /* 0x040fe20000000006 */
[----:B------:R-:W-:Y:S02]  /*adb0*/  HADD2.F32 R133, -RZ, R132.H1_H1 ;  /* 0x30000084ff857230 */ /* 0x000fe40000004100 */
[C---:B------:R-:W-:Y:S01]  /*adc0*/  FFMA R7, R81.reuse, R82, R7 ;  /* 0x0000005251077223 */ /* 0x040fe20000000007 */
[C---:B------:R-:W-:Y:S01]  /*add0*/  FFMA R8, R81.reuse, R83, R8 ;  /* 0x0000005351087223 */ /* 0x040fe20000000008 */
[C---:B------:R-:W-:Y:S01]  /*ade0*/  FFMA R9, R81.reuse, R84, R9 ;  /* 0x0000005451097223 */ /* 0x040fe20000000009 */
[--C-:B------:R-:W-:Y:S02]  /*adf0*/  HADD2.F32 R82, -RZ, R138.reuse.H0_H0 ;  /* 0x2000008aff527230 */ /* 0x100fe40000004100 */
[C---:B------:R-:W-:Y:S01]  /*ae00*/  FMUL R10, R78.reuse, R10 ;  /* 0x0000000a4e0a7220 */ /* 0x040fe20000400000 */
[----:B------:R-:W-:Y:S02]  /*ae10*/  HADD2.F32 R83, -RZ, R138.H1_H1 ;  /* 0x3000008aff537230 */ /* 0x000fe40000004100 */
[C---:B------:R-:W-:Y:S01]  /*ae20*/  FMUL R11, R78.reuse, R11 ;  /* 0x0000000b4e0b7220 */ /* 0x040fe20000400000 */
[----:B------:R-:W-:Y:S02]  /*ae30*/  HADD2.F32 R89, -RZ, R150.H0_H0 ;  /* 0x20000096ff597230 */ /* 0x000fe40000004100 */
[C---:B------:R-:W-:Y:S01]  /*ae40*/  FFMA R10, R81.reuse, R85, R10 ;  /* 0x00000055510a7223 */ /* 0x040fe2000000000a */
[--C-:B------:R-:W-:Y:S02]  /*ae50*/  HADD2.F32 R134, -RZ, R136.reuse.H0_H0 ;  /* 0x20000088ff867230 */ /* 0x100fe40000004100 */
[C---:B------:R-:W-:Y:S01]  /*ae60*/  FFMA R11, R81.reuse, R86, R11 ;  /* 0x00000056510b7223 */ /* 0x040fe2000000000b */
[C---:B------:R-:W-:Y:S01]  /*ae70*/  FFMA R12, R81.reuse, R87, R12 ;  /* 0x00000057510c7223 */ /* 0x040fe2000000000c */
[----:B------:R-:W-:Y:S01]  /*ae80*/  FFMA R13, R81, R88, R13 ;  /* 0x00000058510d7223 */ /* 0x000fe2000000000d */
[----:B------:R-:W-:Y:S01]  /*ae90*/  F2FP.SATFINITE.RELU.E4M3.F32.PACK_AB_MERGE_C R86, R7, R6, RZ ;  /* 0x000000060756723e */ /* 0x000fe200048078ff */
[C---:B------:R-:W-:Y:S01]  /*aea0*/  FMUL R7, R78.reuse, R20 ;  /* 0x000000144e077220 */ /* 0x040fe20000400000 */
[----:B------:R-:W-:Y:S01]  /*aeb0*/  F2FP.SATFINITE.RELU.E4M3.F32.PACK_AB_MERGE_C R138, R11, R10, RZ ;  /* 0x0000000a0b8a723e */ /* 0x000fe200048078ff */
[C---:B------:R-:W-:Y:S01]  /*aec0*/  FMUL R10, R78.reuse, R21 ;  /* 0x000000154e0a7220 */ /* 0x040fe20000400000 */
[C---:B------:R-:W-:Y:S01]  /*aed0*/  FMUL R21, R78.reuse, R28 ;  /* 0x0000001c4e157220 */ /* 0x040fe20000400000 */
[----:B------:R-:W-:Y:S02]  /*aee0*/  HADD2.F32 R137, -RZ, R136.H1_H1 ;  /* 0x30000088ff897230 */ /* 0x000fe40000004100 */
[C---:B------:R-:W-:Y:S01]  /*aef0*/  FMUL R14, R78.reuse, R14 ;  /* 0x0000000e4e0e7220 */ /* 0x040fe20000400000 */
[----:B------:R-:W-:Y:S02]  /*af00*/  HADD2.F32 R90, -RZ, R150.H1_H1 ;  /* 0x30000096ff5a7230 */ /* 0x000fe40000004100 */
[C---:B------:R-:W-:Y:S01]  /*af10*/  FMUL R15, R78.reuse, R15 ;  /* 0x0000000f4e0f7220 */ /* 0x040fe20000400000 */
[--C-:B------:R-:W-:Y:S02]  /*af20*/  HADD2.F32 R92, -RZ, R151.reuse.H0_H0 ;  /* 0x20000097ff5c7230 */ /* 0x100fe40000004100 */
[C---:B------:R-:W-:Y:S01]  /*af30*/  FFMA R14, R81.reuse, R89, R14 ;  /* 0x00000059510e7223 */ /* 0x040fe2000000000e */
[----:B------:R-:W-:Y:S02]  /*af40*/  HADD2.F32 R95, -RZ, R151.H1_H1 ;  /* 0x30000097ff5f7230 */ /* 0x000fe40000004100 */
[C---:B------:R-:W-:Y:S01]  /*af50*/  FFMA R15, R81.reuse, R90, R15 ;  /* 0x0000005a510f7223 */ /* 0x040fe2000000000f */
[C---:B------:R-:W-:Y:S01]  /*af60*/  FFMA R0, R81.reuse, R91, R0 ;  /* 0x0000005b51007223 */ /* 0x040fe20000000000 */
[----:B------:R-:W-:Y:S01]  /*af70*/  FFMA R2, R81, R93, R2 ;  /* 0x0000005d51027223 */ /* 0x000fe20000000002 */
[C---:B------:R-:W-:Y:S01]  /*af80*/  FMUL R3, R78.reuse, R18 ;  /* 0x000000124e037220 */ /* 0x040fe20000400000 */
[C---:B------:R-:W-:Y:S01]  /*af90*/  FMUL R18, R78.reuse, R25 ;  /* 0x000000194e127220 */ /* 0x040fe20000400000 */
[----:B------:R-:W-:Y:S01]  /*afa0*/  F2FP.SATFINITE.RELU.E4M3.F32.PACK_AB_MERGE_C R14, R15, R14, RZ ;  /* 0x0000000e0f0e723e */ /* 0x000fe200048078ff */
[C---:B------:R-:W-:Y:S01]  /*afb0*/  FMUL R25, R78.reuse, R32 ;  /* 0x000000204e197220 */ /* 0x040fe20000400000 */
[C---:B------:R-:W-:Y:S01]  /*afc0*/  FFMA R3, R81.reuse, R92, R3 ;  /* 0x0000005c51037223 */ /* 0x040fe20000000003 */
[C---:B------:R-:W-:Y:S01]  /*afd0*/  FMUL R6, R78.reuse, R19 ;  /* 0x000000134e067220 */ /* 0x040fe20000400000 */
[--C-:B------:R-:W-:Y:S02]  /*afe0*/  HADD2.F32 R96, -RZ, R152.reuse.H0_H0 ;  /* 0x20000098ff607230 */ /* 0x100fe40000004100 */
[C---:B------:R-:W-:Y:S01]  /*aff0*/  FMUL R11, R78.reuse, R22 ;  /* 0x000000164e0b7220 */ /* 0x040fe20000400000 */
[----:B------:R-:W-:Y:S02]  /*b000*/  HADD2.F32 R99, -RZ, R152.H1_H1 ;  /* 0x30000098ff637230 */ /* 0x000fe40000004100 */
[C---:B------:R-:W-:Y:S01]  /*b010*/  FFMA R6, R81.reuse, R95, R6 ;  /* 0x0000005f51067223 */ /* 0x040fe20000000006 */
[C---:B------:R-:W-:Y:S01]  /*b020*/  FFMA R7, R81.reuse, R94, R7 ;  /* 0x0000005e51077223 */ /* 0x040fe20000000007 */
[C---:B------:R-:W-:Y:S01]  /*b030*/  FFMA R10, R81.reuse, R97, R10 ;  /* 0x00000061510a7223 */ /* 0x040fe2000000000a */
[C---:B------:R-:W-:Y:S01]  /*b040*/  FFMA R11, R81.reuse, R96, R11 ;  /* 0x00000060510b7223 */ /* 0x040fe2000000000b */
[----:B------:R-:W-:Y:S01]  /*b050*/  FMUL R22, R78, R29 ;  /* 0x0000001d4e167220 */ /* 0x000fe20000400000 */
[----:B------:R-:W-:Y:S01]  /*b060*/  F2FP.SATFINITE.RELU.E4M3.F32.PACK_AB_MERGE_C R3, R6, R3, RZ ;  /* 0x000000030603723e */ /* 0x000fe200048078ff */
[C---:B------:R-:W-:Y:S01]  /*b070*/  FMUL R29, R78.reuse, R36 ;  /* 0x000000244e1d7220 */ /* 0x040fe20000400000 */
        /* <DEDUP_REMOVED lines=11> */
[----:B------:R-:W-:Y:S01]  /*b130*/  FMUL R20, R78, R27 ;  /* 0x0000001b4e147220 */ /* 0x000fe20000400000 */
[--C-:B------:R-:W-:Y:S01]  /*b140*/  HADD2.F32 R104, -RZ, R154.reuse.H0_H0 ;  /* 0x2000009aff687230 */ /* 0x100fe20000004100 */
[----:B------:R-:W-:Y:S01]  /*b150*/  F2FP.SATFINITE.RELU.E4M3.F32.PACK_AB_MERGE_C R16, R10, R7, R16 ;  /* 0x000000070a10723e */ /* 0x000fe20004807810 */
[----:B------:R-:W-:Y:S02]  /*b160*/  HADD2.F32 R107, -RZ, R154.H1_H1 ;  /* 0x3000009aff6b7230 */ /* 0x000fe40000004100 */
        /* <DEDUP_REMOVED lines=28> */
[----:B------:R-:W-:Y:S01]  /*b330*/  F2FP.F16.E4M3.UNPACK_B R159, R159.H1 ;  /* 0x0000009fff9f723e */ /* 0x000fe200030006ff */
[----:B------:R-:W-:Y:S01]  /*b340*/  FMUL R38, R78, R45 ;  /* 0x0000002d4e267220 */ /* 0x000fe20000400000 */
[----:B------:R-:W-:Y:S01]  /*b350*/  F2FP.SATFINITE.RELU.E4M3.F32.PACK_AB_MERGE_C R19, R28, R27, RZ ;  /* 0x0000001b1c13723e */ /* 0x000fe200048078ff */
[----:B------:R-:W-:Y:S01]  /*b360*/  FFMA R31, R81, R112, R31 ;  /* 0x00000070511f7223 */ /* 0x000fe2000000001f */
[C---:B------:R-:W-:Y:S01]  /*b370*/  FMUL R45, R78.reuse, R52 ;  /* 0x000000344e2d7220 */ /* 0x040fe20000400000 */
[C---:B------:R-:W-:Y:S01]  /*b380*/  FMUL R52, R78.reuse, R59 ;  /* 0x0000003b4e347220 */ /* 0x040fe20000400000 */
[----:B------:R-:W-:Y:S01]  /*b390*/  F2FP.F16.E4M3.UNPACK_B R160, R160.H1 ;  /* 0x000000a0ffa0723e */ /* 0x000fe200030006ff */
[C---:B------:R-:W-:Y:S01]  /*b3a0*/  FMUL R59, R78.reuse, R66 ;  /* 0x000000424e3b7220 */ /* 0x040fe20000400000 */
[----:B------:R-:W-:Y:S01]  /*b3b0*/  F2FP.SATFINITE.RELU.E4M3.F32.PACK_AB_MERGE_C R66, R13, R12, R14 ;  /* 0x0000000c0d42723e */ /* 0x000fe2000480780e */
        /* <DEDUP_REMOVED lines=11> */
[C---:B------:R-:W-:Y:S01]  /*b470*/  FFMA R35, R81.reuse, R116, R35 ;  /* 0x0000007451237223 */ /* 0x040fe20000000023 */
[C---:B------:R-:W-:Y:S01]  /*b480*/  FMUL R36, R78.reuse, R43 ;  /* 0x0000002b4e247220 */ /* 0x040fe20000400000 */
[--C-:B------:R-:W-:Y:S02]  /*b490*/  HADD2.F32 R120, -RZ, R158.reuse.H0_H0 ;  /* 0x2000009eff787230 */ /* 0x100fe40000004100 */
[C---:B------:R-:W-:Y:S01]  /*b4a0*/  FMUL R39, R78.reuse, R46 ;  /* 0x0000002e4e277220 */ /* 0x040fe20000400000 */
[----:B------:R-:W-:Y:S02]  /*b4b0*/  HADD2.F32 R123, -RZ, R158.H1_H1 ;  /* 0x3000009eff7b7230 */ /* 0x000fe40000004100 */
        /* <DEDUP_REMOVED lines=11> */
[C---:B------:R-:W-:Y:S01]  /*b570*/  FFMA R42, R81.reuse, R125, R42 ;  /* 0x0000007d512a7223 */ /* 0x040fe2000000002a */
[C---:B------:R-:W-:Y:S01]  /*b580*/  FMUL R46, R78.reuse, R53 ;  /* 0x000000354e2e7220 */ /* 0x040fe20000400000 */
[--C-:B------:R-:W-:Y:S02]  /*b590*/  HADD2.F32 R128, -RZ, R160.reuse.H0_H0 ;  /* 0x200000a0ff807230 */ /* 0x100fe40000004100 */
[C---:B------:R-:W-:Y:S01]  /*b5a0*/  FMUL R50, R78.reuse, R57 ;  /* 0x000000394e327220 */ /* 0x040fe20000400000 */
[C---:B------:R-:W-:Y:S01]  /*b5b0*/  FMUL R51, R78.reuse, R58 ;  /* 0x0000003a4e337220 */ /* 0x040fe20000400000 */
[C---:B------:R-:W-:Y:S01]  /*b5c0*/  FMUL R53, R78.reuse, R60 ;  /* 0x0000003c4e357220 */ /* 0x040fe20000400000 */
[C---:B------:R-:W-:Y:S01]  /*b5d0*/  FFMA R43, R81.reuse, R124, R43 ;  /* 0x0000007c512b7223 */ /* 0x040fe2000000002b */
[----:B------:R-:W-:Y:S02]  /*b5e0*/  HADD2.F32 R131, -RZ, R160.H1_H1 ;  /* 0x300000a0ff837230 */ /* 0x000fe40000004100 */
[C---:B------:R-:W-:Y:S01]  /*b5f0*/  FMUL R47, R78.reuse, R54 ;  /* 0x000000364e2f7220 */ /* 0x040fe20000400000 */
[C---:B------:R-:W-:Y:S01]  /*b600*/  FMUL R57, R78.reuse, R64 ;  /* 0x000000404e397220 */ /* 0x040fe20000400000 */
[C---:B------:R-:W-:Y:S01]  /*b610*/  FMUL R58, R78.reuse, R65 ;  /* 0x000000414e3a7220 */ /* 0x040fe20000400000 */
[C---:B------:R-:W-:Y:S01]  /*b620*/  FMUL R60, R78.reuse, R67 ;  /* 0x000000434e3c7220 */ /* 0x040fe20000400000 */
[----:B------:R-:W-:Y:S01]  /*b630*/  FFMA R44, R81, R127, R44 ;  /* 0x0000007f512c7223 */ /* 0x000fe2000000002c */
[C---:B------:R-:W-:Y:S01]  /*b640*/  FMUL R48, R78.reuse, R55 ;  /* 0x000000374e307220 */ /* 0x040fe20000400000 */
[----:B------:R-:W-:Y:S01]  /*b650*/  F2FP.SATFINITE.RELU.E4M3.F32.PACK_AB_MERGE_C R64, R5, R4, R86 ;  /* 0x000000040540723e */ /* 0x000fe20004807856 */
[----:B------:R-:W-:Y:S01]  /*b660*/  FFMA R45, R81, R126, R45 ;  /* 0x0000007e512d7223 */ /* 0x000fe2000000002d */
[----:B------:R-:W-:Y:S01]  /*b670*/  F2FP.SATFINITE.RELU.E4M3.F32.PACK_AB_MERGE_C R65, R9, R8, R138 ;  /* 0x000000080941723e */ /* 0x000fe2000480788a */
[----:B------:R-:W-:Y:S01]  /*b680*/  FMUL R49, R78, R56 ;  /* 0x000000384e317220 */ /* 0x000fe20000400000 */
[----:B------:R-:W-:Y:S01]  /*b690*/  F2FP.SATFINITE.RELU.E4M3.F32.PACK_AB_MERGE_C R67, R2, R0, R3 ;  /* 0x000000000243723e */ /* 0x000fe20004807803 */
[C---:B------:R-:W-:Y:S01]  /*b6a0*/  FFMA R46, R81.reuse, R129, R46 ;  /* 0x00000081512e7223 */ /* 0x040fe2000000002e */
[----:B------:R-:W-:Y:S01]  /*b6b0*/  F2FP.F16.E4M3.UNPACK_B R162, R162.H1 ;  /* 0x000000a2ffa2723e */ /* 0x000fe200030006ff */
[--C-:B------:R-:W-:Y:S02]  /*b6c0*/  HADD2.F32 R132, -RZ, R161.reuse.H0_H0 ;  /* 0x200000a1ff847230 */ /* 0x100fe40000004100 */
[C---:B------:R-:W-:Y:S01]  /*b6d0*/  FFMA R47, R81.reuse, R128, R47 ;  /* 0x00000080512f7223 */ /* 0x040fe2000000002f */
[----:B------:R1:W-:Y:S01]  /*b6e0*/  STS.128 [R176+UR47+0xa200], R64 ;  /* 0x00a20040b0007988 */ /* 0x0003e20008000c2f */
[----:B------:R-:W-:Y:S02]  /*b6f0*/  HADD2.F32 R135, -RZ, R161.H1_H1 ;  /* 0x300000a1ff877230 */ /* 0x000fe40000004100 */
[C---:B------:R-:W-:Y:S01]  /*b700*/  FFMA R48, R81.reuse, R131, R48 ;  /* 0x0000008351307223 */ /* 0x040fe20000000030 */
[C---:B------:R-:W-:Y:S01]  /*b710*/  FFMA R49, R81.reuse, R130, R49 ;  /* 0x0000008251317223 */ /* 0x040fe20000000031 */
[----:B------:R-:W-:Y:S01]  /*b720*/  F2FP.F16.E4M3.UNPACK_B R163, R163.H1 ;  /* 0x000000a3ffa3723e */ /* 0x000fe200030006ff */
[C---:B------:R-:W-:Y:S01]  /*b730*/  FFMA R50, R81.reuse, R133, R50 ;  /* 0x0000008551327223 */ /* 0x040fe20000000032 */
[----:B------:R-:W-:Y:S01]  /*b740*/  FMUL R54, R78, R61 ;  /* 0x0000003d4e367220 */ /* 0x000fe20000400000 */
[--C-:B------:R-:W-:Y:S01]  /*b750*/  HADD2.F32 R136, -RZ, R162.reuse.H0_H0 ;  /* 0x200000a2ff887230 */ /* 0x100fe20000004100 */
[----:B------:R1:W-:Y:S01]  /*b760*/  STS.128 [R197+0xa010], R16 ;  /* 0x00a01010c5007388 */ /* 0x0003e20000000c00 */
[----:B------:R-:W-:Y:S01]  /*b770*/  F2FP.SATFINITE.RELU.E4M3.F32.PACK_AB_MERGE_C R35, R36, R35, RZ ;  /* 0x000000232423723e */ /* 0x000fe200048078ff */
[C---:B------:R-:W-:Y:S01]  /*b780*/  FFMA R51, R81.reuse, R132, R51 ;  /* 0x0000008451337223 */ /* 0x040fe20000000033 */
[----:B------:R-:W-:Y:S01]  /*b790*/  F2FP.SATFINITE.RELU.E4M3.F32.PACK_AB_MERGE_C R39, R40, R39, RZ ;  /* 0x000000272827723e */ /* 0x000fe200048078ff */
[----:B------:R-:W-:Y:S02]  /*b7a0*/  HADD2.F32 R139, -RZ, R162.H1_H1 ;  /* 0x300000a2ff8b7230 */ /* 0x000fe40000004100 */
[C---:B------:R-:W-:Y:S01]  /*b7b0*/  FMUL R55, R78.reuse, R62 ;  /* 0x0000003e4e377220 */ /* 0x040fe20000400000 */
[C---:B------:R-:W-:Y:S01]  /*b7c0*/  FFMA R52, R81.reuse, R135, R52 ;  /* 0x0000008751347223 */ /* 0x040fe20000000034 */
[----:B------:R-:W-:Y:S01]  /*b7d0*/  FMUL R56, R78, R63 ;  /* 0x0000003f4e387220 */ /* 0x000fe20000400000 */
[C---:B------:R-:W-:Y:S01]  /*b7e0*/  FFMA R53, R81.reuse, R134, R53 ;  /* 0x0000008651357223 */ /* 0x040fe20000000035 */
[C---:B------:R-:W-:Y:S01]  /*b7f0*/  FFMA R54, R81.reuse, R137, R54 ;  /* 0x0000008951367223 */ /* 0x040fe20000000036 */
[--C-:B------:R-:W-:Y:S02]  /*b800*/  HADD2.F32 R84, -RZ, R163.reuse.H0_H0 ;  /* 0x200000a3ff547230 */ /* 0x100fe40000004100 */
[C---:B------:R-:W-:Y:S01]  /*b810*/  FFMA R55, R81.reuse, R136, R55 ;  /* 0x0000008851377223 */ /* 0x040fe20000000037 */
[----:B------:R-:W-:Y:S02]  /*b820*/  HADD2.F32 R85, -RZ, R163.H1_H1 ;  /* 0x300000a3ff557230 */ /* 0x000fe40000004100 */
[C---:B------:R-:W-:Y:S01]  /*b830*/  FFMA R56, R81.reuse, R139, R56 ;  /* 0x0000008b51387223 */ /* 0x040fe20000000038 */
[----:B------:R-:W-:Y:S01]  /*b840*/  F2FP.SATFINITE.RELU.E4M3.F32.PACK_AB_MERGE_C R43, R44, R43, RZ ;  /* 0x0000002b2c2b723e */ /* 0x000fe200048078ff */
[C---:B------:R-:W-:Y:S01]  /*b850*/  FFMA R57, R81.reuse, R82, R57 ;  /* 0x0000005251397223 */ /* 0x040fe20000000039 */
[C---:B------:R-:W-:Y:S01]  /*b860*/  FFMA R58, R81.reuse, R83, R58 ;  /* 0x00000053513a7223 */ /* 0x040fe2000000003a */
[C---:B------:R-:W-:Y:S01]  /*b870*/  FFMA R59, R81.reuse, R84, R59 ;  /* 0x00000054513b7223 */ /* 0x040fe2000000003b */
[----:B------:R-:W-:Y:S01]  /*b880*/  F2FP.SATFINITE.RELU.E4M3.F32.PACK_AB_MERGE_C R33, R34, R33, R35 ;  /* 0x000000212221723e */ /* 0x000fe20004807823 */
[----:B------:R-:W-:Y:S01]  /*b890*/  FFMA R60, R81, R85, R60 ;  /* 0x00000055513c7223 */ /* 0x000fe2000000003c */
[----:B------:R-:W-:Y:S02]  /*b8a0*/  F2FP.SATFINITE.RELU.E4M3.F32.PACK_AB_MERGE_C R32, R30, R29, R32 ;  /* 0x0000001d1e20723e */ /* 0x000fe40004807820 */
        /* <DEDUP_REMOVED lines=11> */
[----:B------:R-:W-:Y:S03]  /*b960*/  IADD3 R76, PT, PT, R76, 0x1, RZ ;  /* 0x000000014c4c7810 */ /* 0x000fe60007ffe0ff */
        /* <DEDUP_REMOVED lines=18> */
.L_x_151:
[----:B------:R-:W-:Y:S05]  /*ba90*/  BSYNC.RECONVERGENT B0 ;  /* 0x0000000000007941 */ /* 0x000fea0003800200 */
.L_x_150:
[----:B------:R-:W-:Y:S01]  /*baa0*/  BAR.SYNC.DEFER_BLOCKING 0x1, 0x80 ;  /* 0x0042000000007b1d */ /* 0x000fe20000010000 */
[----:B------:R-:W-:Y:S01]  /*bab0*/  ISETP.NE.AND P2, PT, R194, RZ, PT ;  /* 0x000000ffc200720c */ /* 0x000fe20003f45270 */
[----:B------:R-:W-:Y:S01]  /*bac0*/  IMAD.IADD R20, R75, 0x1, R147 ;  /* 0x000000014b147824 */ /* 0x000fe200078e0293 */
[----:B------:R-:W-:Y:S01]  /*bad0*/  ISETP.NE.AND P0, PT, R196, 0x2, PT ;  /* 0x00000002c400780c */ /* 0x000fe20003f05270 */
[----:B------:R-:W-:Y:S01]  /*bae0*/  IMAD.IADD R21, R77, 0x1, R174 ;  /* 0x000000014d157824 */ /* 0x000fe200078e02ae */
[----:B------:R-:W-:Y:S02]  /*baf0*/  ISETP.NE.AND P1, PT, R76, 0x2, PT ;  /* 0x000000024c00780c */ /* 0x000fe40003f25270 */
[----:B------:R-:W-:Y:S02]  /*bb00*/  SEL R3, RZ, 0x1, P0 ;  /* 0x00000001ff037807 */ /* 0x000fe40000000000 */
[----:B------:R-:W-:Y:S02]  /*bb10*/  SEL R0, RZ, 0x1, P1 ;  /* 0x00000001ff007807 */ /* 0x000fe40000800000 */
[----:B------:R-:W-:Y:S02]  /*bb20*/  LOP3.LUT R186, R186, R3, RZ, 0x3c, !PT ;  /* 0x00000003baba7212 */ /* 0x000fe400078e3cff */
[----:B------:R-:W-:Y:S02]  /*bb30*/  LOP3.LUT R187, R187, R0, RZ, 0x3c, !PT ;  /* 0x00000000bbbb7212 */ /* 0x000fe400078e3cff */
[----:B------:R-:W-:Y:S02]  /*bb40*/  @P2 R2UR UR36, R183 ;  /* 0x00000000b72422ca */ /* 0x000fe400000e0000 */
[----:B------:R-:W-:Y:S02]  /*bb50*/  SEL R196, R196, RZ, P0 ;  /* 0x000000ffc4c47207 */ /* 0x000fe40000000000 */
[----:B------:R-:W-:Y:S01]  /*bb60*/  SEL R76, R76, RZ, P1 ;  /* 0x000000ff4c4c7207 */ /* 0x000fe20000800000 */
[----:B------:R-:W-:Y:S10]  /*bb70*/  @P2 BRA `(.L_x_152) ;  /* 0xffffff9800c42947 */ /* 0x000ff4000383ffff */
[----:B------:R-:W-:Y:S05]  /*bb80*/  EXIT ;  /* 0x000000000000794d */ /* 0x000fea0003800000 */
.L_x_25:
[----:B--2---:R2:W4:Y:S02]  /*bb90*/  SYNCS.PHASECHK.TRANS64.TRYWAIT P0, [R3+URZ+0x150], R2 ;  /* 0x00015002030075a7 */ /* 0x00452400080011ff */
[----:B----4-:R-:W-:Y:S05]  /*bba0*/  @!P0 NANOSLEEP.SYNCS 0x989680 ;  /* 0x009896800000895d */ /* 0x010fea0003900000 */
[----:B------:R-:W4:Y:S02]  /*bbb0*/  @!P0 SYNCS.PHASECHK.TRANS64 P0, [R3+URZ+0x150], R2 ;  /* 0x00015002030085a7 */ /* 0x000f2400080010ff */
[----:B----4-:R-:W-:Y:S05]  /*bbc0*/  @!P0 BRA `(.L_x_25) ;  /* 0xfffffffc00f08947 */ /* 0x010fea000383ffff */
[----:B------:R-:W-:Y:S05]  /*bbd0*/  BRA `(.L_x_153) ;  /* 0xffffff5c00287947 */ /* 0x000fea000383ffff */
.L_x_28:
[----:B-1----:R-:W-:-:S07]  /*bbe0*/  MOV R2, UR33 ;  /* 0x0000002100027c02 */ /* 0x002fce0008000f00 */
.L_x_154:
[----:B-1----:R1:W2:Y:S02]  /*bbf0*/  SYNCS.PHASECHK.TRANS64.TRYWAIT P0, [R2+URZ+0x58], R5 ;  /* 0x00005805020075a7 */ /* 0x0022a400080011ff */
[----:B--2---:R-:W-:Y:S05]  /*bc00*/  @!P0 NANOSLEEP.SYNCS 0x989680 ;  /* 0x009896800000895d */ /* 0x004fea0003900000 */
[----:B------:R-:W2:Y:S02]  /*bc10*/  @!P0 SYNCS.PHASECHK.TRANS64 P0, [R2+URZ+0x58], R5 ;  /* 0x00005805020085a7 */ /* 0x000ea400080010ff */
[----:B--2---:R-:W-:Y:S05]  /*bc20*/  @!P0 BRA `(.L_x_154) ;  /* 0xfffffffc00f08947 */ /* 0x004fea000383ffff */
[----:B------:R-:W-:Y:S05]  /*bc30*/  BRA `(.L_x_27) ;  /* 0xffffff5c008c7947 */ /* 0x000fea000383ffff */
.L_x_35:
[----:B-1----:R-:W-:-:S07]  /*bc40*/  MOV R2, UR17 ;  /* 0x0000001100027c02 */ /* 0x002fce0008000f00 */
.L_x_155:
[----:B-1----:R1:W2:Y:S02]  /*bc50*/  SYNCS.PHASECHK.TRANS64.TRYWAIT P0, [R2+URZ+0x58], R5 ;  /* 0x00005805020075a7 */ /* 0x0022a400080011ff */
[----:B--2---:R-:W-:Y:S05]  /*bc60*/  @!P0 NANOSLEEP.SYNCS 0x989680 ;  /* 0x009896800000895d */ /* 0x004fea0003900000 */
[----:B------:R-:W2:Y:S02]  /*bc70*/  @!P0 SYNCS.PHASECHK.TRANS64 P0, [R2+URZ+0x58], R5 ;  /* 0x00005805020085a7 */ /* 0x000ea400080010ff */
[----:B--2---:R-:W-:Y:S05]  /*bc80*/  @!P0 BRA `(.L_x_155) ;  /* 0xfffffffc00f08947 */ /* 0x004fea000383ffff */
[----:B------:R-:W-:Y:S05]  /*bc90*/  BRA `(.L_x_34) ;  /* 0xffffff6000487947 */ /* 0x000fea000383ffff */
.L_x_40:
[----:B-1----:R1:W2:Y:S02]  /*bca0*/  SYNCS.PHASECHK.TRANS64.TRYWAIT P0, [R2+URZ+0x100], R3 ;  /* 0x00010003020075a7 */ /* 0x0022a400080011ff */
[----:B--2---:R-:W-:Y:S05]  /*bcb0*/  @!P0 NANOSLEEP.SYNCS 0x989680 ;  /* 0x009896800000895d */ /* 0x004fea0003900000 */
[----:B------:R-:W2:Y:S02]  /*bcc0*/  @!P0 SYNCS.PHASECHK.TRANS64 P0, [R2+URZ+0x100], R3 ;  /* 0x00010003020085a7 */ /* 0x000ea400080010ff */
[----:B--2---:R-:W-:Y:S05]  /*bcd0*/  @!P0 BRA `(.L_x_40) ;  /* 0xfffffffc00f08947 */ /* 0x004fea000383ffff */
[----:B------:R-:W-:Y:S05]  /*bce0*/  BRA `(.L_x_156) ;  /* 0xffffff6000e87947 */ /* 0x000fea000383ffff */
.L_x_44:
[----:B---3--:R-:W-:-:S07]  /*bcf0*/  MOV R0, UR4 ;  /* 0x0000000400007c02 */ /* 0x008fce0008000f00 */
.L_x_157:
[----:B-1----:R1:W2:Y:S02]  /*bd00*/  SYNCS.PHASECHK.TRANS64.TRYWAIT P0, [R0+URZ], R3 ;  /* 0x00000003000075a7 */ /* 0x0022a400080011ff */
[----:B--2---:R-:W-:Y:S05]  /*bd10*/  @!P0 NANOSLEEP.SYNCS 0x989680 ;  /* 0x009896800000895d */ /* 0x004fea0003900000 */
[----:B------:R-:W2:Y:S02]  /*bd20*/  @!P0 SYNCS.PHASECHK.TRANS64 P0, [R0+URZ], R3 ;  /* 0x00000003000085a7 */ /* 0x000ea400080010ff */
[----:B--2---:R-:W-:Y:S05]  /*bd30*/  @!P0 BRA `(.L_x_157) ;  /* 0xfffffffc00f08947 */ /* 0x004fea000383ffff */
[----:B------:R-:W-:Y:S05]  /*bd40*/  BRA `(.L_x_158) ;  /* 0xffffff6800587947 */ /* 0x000fea000383ffff */
.L_x_45:
[----:B---3--:R-:W-:-:S07]  /*bd50*/  MOV R0, UR4 ;  /* 0x0000000400007c02 */ /* 0x008fce0008000f00 */
.L_x_159:
[----:B-1----:R1:W2:Y:S02]  /*bd60*/  SYNCS.PHASECHK.TRANS64.TRYWAIT P0, [R0+URZ], R3 ;  /* 0x00000003000075a7 */ /* 0x0022a400080011ff */
[----:B--2---:R-:W-:Y:S05]  /*bd70*/  @!P0 NANOSLEEP.SYNCS 0x989680 ;  /* 0x009896800000895d */ /* 0x004fea0003900000 */
[----:B------:R-:W2:Y:S02]  /*bd80*/  @!P0 SYNCS.PHASECHK.TRANS64 P0, [R0+URZ], R3 ;  /* 0x00000003000085a7 */ /* 0x000ea400080010ff */
[----:B--2---:R-:W-:Y:S05]  /*bd90*/  @!P0 BRA `(.L_x_159) ;  /* 0xfffffffc00f08947 */ /* 0x004fea000383ffff */
[----:B------:R-:W-:Y:S05]  /*bda0*/  BRA `(.L_x_160) ;  /* 0xffffff6800647947 */ /* 0x000fea000383ffff */
.L_x_46:
[----:B---3--:R-:W-:-:S07]  /*bdb0*/  MOV R0, UR4 ;  /* 0x0000000400007c02 */ /* 0x008fce0008000f00 */
.L_x_161:
[----:B-1----:R1:W2:Y:S02]  /*bdc0*/  SYNCS.PHASECHK.TRANS64.TRYWAIT P0, [R0+URZ], R3 ;  /* 0x00000003000075a7 */ /* 0x0022a400080011ff */
[----:B--2---:R-:W-:Y:S05]  /*bdd0*/  @!P0 NANOSLEEP.SYNCS 0x989680 ;  /* 0x009896800000895d */ /* 0x004fea0003900000 */
[----:B------:R-:W2:Y:S02]  /*bde0*/  @!P0 SYNCS.PHASECHK.TRANS64 P0, [R0+URZ], R3 ;  /* 0x00000003000085a7 */ /* 0x000ea400080010ff */
[----:B--2---:R-:W-:Y:S05]  /*bdf0*/  @!P0 BRA `(.L_x_161) ;  /* 0xfffffffc00f08947 */ /* 0x004fea000383ffff */
[----:B------:R-:W-:Y:S05]  /*be00*/  BRA `(.L_x_162) ;  /* 0xffffff6800707947 */ /* 0x000fea000383ffff */
.L_x_47:
[----:B---3--:R-:W-:-:S07]  /*be10*/  MOV R0, UR4 ;  /* 0x0000000400007c02 */ /* 0x008fce0008000f00 */
.L_x_163:
[----:B-1----:R1:W2:Y:S02]  /*be20*/  SYNCS.PHASECHK.TRANS64.TRYWAIT P0, [R0+URZ], R3 ;  /* 0x00000003000075a7 */ /* 0x0022a400080011ff */
[----:B--2---:R-:W-:Y:S05]  /*be30*/  @!P0 NANOSLEEP.SYNCS 0x989680 ;  /* 0x009896800000895d */ /* 0x004fea0003900000 */
[----:B------:R-:W2:Y:S02]  /*be40*/  @!P0 SYNCS.PHASECHK.TRANS64 P0, [R0+URZ], R3 ;  /* 0x00000003000085a7 */ /* 0x000ea400080010ff */
[----:B--2---:R-:W-:Y:S05]  /*be50*/  @!P0 BRA `(.L_x_163) ;  /* 0xfffffffc00f08947 */ /* 0x004fea000383ffff */
[----:B------:R-:W-:Y:S05]  /*be60*/  BRA `(.L_x_164) ;  /* 0xffffff68007c7947 */ /* 0x000fea000383ffff */
.L_x_48:
[----:B---3--:R-:W-:-:S07]  /*be70*/  MOV R0, UR4 ;  /* 0x0000000400007c02 */ /* 0x008fce0008000f00 */
.L_x_165:
[----:B-1----:R1:W2:Y:S02]  /*be80*/  SYNCS.PHASECHK.TRANS64.TRYWAIT P0, [R0+URZ], R3 ;  /* 0x00000003000075a7 */ /* 0x0022a400080011ff */
[----:B--2---:R-:W-:Y:S05]  /*be90*/  @!P0 NANOSLEEP.SYNCS 0x989680 ;  /* 0x009896800000895d */ /* 0x004fea0003900000 */
[----:B------:R-:W2:Y:S02]  /*bea0*/  @!P0 SYNCS.PHASECHK.TRANS64 P0, [R0+URZ], R3 ;  /* 0x00000003000085a7 */ /* 0x000ea400080010ff */
[----:B--2---:R-:W-:Y:S05]  /*beb0*/  @!P0 BRA `(.L_x_165) ;  /* 0xfffffffc00f08947 */ /* 0x004fea000383ffff */
[----:B------:R-:W-:Y:S05]  /*bec0*/  BRA `(.L_x_166) ;  /* 0xffffff6800887947 */ /* 0x000fea000383ffff */
.L_x_49:
[----:B---3--:R-:W-:-:S07]  /*bed0*/  MOV R0, UR4 ;  /* 0x0000000400007c02 */ /* 0x008fce0008000f00 */
.L_x_167:
[----:B-1----:R1:W2:Y:S02]  /*bee0*/  SYNCS.PHASECHK.TRANS64.TRYWAIT P0, [R0+URZ], R3 ;  /* 0x00000003000075a7 */ /* 0x0022a400080011ff */
[----:B--2---:R-:W-:Y:S05]  /*bef0*/  @!P0 NANOSLEEP.SYNCS 0x989680 ;  /* 0x009896800000895d */ /* 0x004fea0003900000 */
[----:B------:R-:W2:Y:S02]  /*bf00*/  @!P0 SYNCS.PHASECHK.TRANS64 P0, [R0+URZ], R3 ;  /* 0x00000003000085a7 */ /* 0x000ea400080010ff */
[----:B--2---:R-:W-:Y:S05]  /*bf10*/  @!P0 BRA `(.L_x_167) ;  /* 0xfffffffc00f08947 */ /* 0x004fea000383ffff */
[----:B------:R-:W-:Y:S05]  /*bf20*/  BRA `(.L_x_168) ;  /* 0xffffff6800947947 */ /* 0x000fea000383ffff */
.L_x_50:
[----:B---3--:R-:W-:-:S07]  /*bf30*/  MOV R0, UR4 ;  /* 0x0000000400007c02 */ /* 0x008fce0008000f00 */
.L_x_169:
[----:B-1----:R1:W2:Y:S02]  /*bf40*/  SYNCS.PHASECHK.TRANS64.TRYWAIT P0, [R0+URZ], R3 ;  /* 0x00000003000075a7 */ /* 0x0022a400080011ff */
[----:B--2---:R-:W-:Y:S05]  /*bf50*/  @!P0 NANOSLEEP.SYNCS 0x989680 ;  /* 0x009896800000895d */ /* 0x004fea0003900000 */
[----:B------:R-:W2:Y:S02]  /*bf60*/  @!P0 SYNCS.PHASECHK.TRANS64 P0, [R0+URZ], R3 ;  /* 0x00000003000085a7 */ /* 0x000ea400080010ff */
[----:B--2---:R-:W-:Y:S05]  /*bf70*/  @!P0 BRA `(.L_x_169) ;  /* 0xfffffffc00f08947 */ /* 0x004fea000383ffff */
[----:B------:R-:W-:Y:S05]  /*bf80*/  BRA `(.L_x_170) ;  /* 0xffffff6800a07947 */ /* 0x000fea000383ffff */
.L_x_51:
[----:B---3--:R-:W-:-:S07]  /*bf90*/  MOV R0, UR4 ;  /* 0x0000000400007c02 */ /* 0x008fce0008000f00 */
.L_x_171:
[----:B-1----:R1:W2:Y:S02]  /*bfa0*/  SYNCS.PHASECHK.TRANS64.TRYWAIT P0, [R0+URZ], R3 ;  /* 0x00000003000075a7 */ /* 0x0022a400080011ff */
[----:B--2---:R-:W-:Y:S05]  /*bfb0*/  @!P0 NANOSLEEP.SYNCS 0x989680 ;  /* 0x009896800000895d */ /* 0x004fea0003900000 */
[----:B------:R-:W2:Y:S02]  /*bfc0*/  @!P0 SYNCS.PHASECHK.TRANS64 P0, [R0+URZ], R3 ;  /* 0x00000003000085a7 */ /* 0x000ea400080010ff */
[----:B--2---:R-:W-:Y:S05]  /*bfd0*/  @!P0 BRA `(.L_x_171) ;  /* 0xfffffffc00f08947 */ /* 0x004fea000383ffff */
[----:B------:R-:W-:Y:S05]  /*bfe0*/  BRA `(.L_x_172) ;  /* 0xffffff6800ac7947 */ /* 0x000fea000383ffff */
.L_x_52:
[----:B---3--:R-:W-:-:S07]  /*bff0*/  MOV R0, UR4 ;  /* 0x0000000400007c02 */ /* 0x008fce0008000f00 */
.L_x_173:
[----:B-1----:R1:W2:Y:S02]  /*c000*/  SYNCS.PHASECHK.TRANS64.TRYWAIT P0, [R0+URZ], R3 ;  /* 0x00000003000075a7 */ /* 0x0022a400080011ff */
[----:B--2---:R-:W-:Y:S05]  /*c010*/  @!P0 NANOSLEEP.SYNCS 0x989680 ;  /* 0x009896800000895d */ /* 0x004fea0003900000 */
[----:B------:R-:W2:Y:S02]  /*c020*/  @!P0 SYNCS.PHASECHK.TRANS64 P0, [R0+URZ], R3 ;  /* 0x00000003000085a7 */ /* 0x000ea400080010ff */
[----:B--2---:R-:W-:Y:S05]  /*c030*/  @!P0 BRA `(.L_x_173) ;  /* 0xfffffffc00f08947 */ /* 0x004fea000383ffff */
[----:B------:R-:W-:Y:S05]  /*c040*/  BRA `(.L_x_174) ;  /* 0xffffff6800b87947 */ /* 0x000fea000383ffff */
.L_x_53:
[----:B---3--:R-:W-:-:S07]  /*c050*/  MOV R0, UR4 ;  /* 0x0000000400007c02 */ /* 0x008fce0008000f00 */
.L_x_175:
[----:B-1----:R1:W2:Y:S02]  /*c060*/  SYNCS.PHASECHK.TRANS64.TRYWAIT P0, [R0+URZ], R3 ;  /* 0x00000003000075a7 */ /* 0x0022a400080011ff */
[----:B--2---:R-:W-:Y:S05]  /*c070*/  @!P0 NANOSLEEP.SYNCS 0x989680 ;  /* 0x009896800000895d */ /* 0x004fea0003900000 */
[----:B------:R-:W2:Y:S02]  /*c080*/  @!P0 SYNCS.PHASECHK.TRANS64 P0, [R0+URZ], R3 ;  /* 0x00000003000085a7 */ /* 0x000ea400080010ff */
[----:B--2---:R-:W-:Y:S05]  /*c090*/  @!P0 BRA `(.L_x_175) ;  /* 0xfffffffc00f08947 */ /* 0x004fea000383ffff */
[----:B------:R-:W-:Y:S05]  /*c0a0*/  BRA `(.L_x_176) ;  /* 0xffffff6800c47947 */ /* 0x000fea000383ffff */
.L_x_56:
[----:B-1----:R1:W2:Y:S02]  /*c0b0*/  SYNCS.PHASECHK.TRANS64.TRYWAIT P0, [R0+URZ+0x140], R5 ;  /* 0x00014005000075a7 */ /* 0x0022a400080011ff */
[----:B--2---:R-:W-:Y:S05]  /*c0c0*/  @!P0 NANOSLEEP.SYNCS 0x989680 ;  /* 0x009896800000895d */ /* 0x004fea0003900000 */
[----:B------:R-:W2:Y:S02]  /*c0d0*/  @!P0 SYNCS.PHASECHK.TRANS64 P0, [R0+URZ+0x140], R5 ;  /* 0x00014005000085a7 */ /* 0x000ea400080010ff */
[----:B--2---:R-:W-:Y:S05]  /*c0e0*/  @!P0 BRA `(.L_x_56) ;  /* 0xfffffffc00f08947 */ /* 0x004fea000383ffff */
[----:B------:R-:W-:Y:S05]  /*c0f0*/  BRA `(.L_x_177) ;  /* 0xffffff6c00247947 */ /* 0x000fea000383ffff */
.L_x_57:
[----:B------:R-:W-:-:S07]  /*c100*/  MOV R0, UR5 ;  /* 0x0000000500007c02 */ /* 0x000fce0008000f00 */
.L_x_178:
[----:B-1----:R1:W2:Y:S02]  /*c110*/  SYNCS.PHASECHK.TRANS64.TRYWAIT P0, [R0+URZ+0x110], R7 ;  /* 0x00011007000075a7 */ /* 0x0022a400080011ff */
[----:B--2---:R-:W-:Y:S05]  /*c120*/  @!P0 NANOSLEEP.SYNCS 0x989680 ;  /* 0x009896800000895d */ /* 0x004fea0003900000 */
[----:B------:R-:W2:Y:S02]  /*c130*/  @!P0 SYNCS.PHASECHK.TRANS64 P0, [R0+URZ+0x110], R7 ;  /* 0x00011007000085a7 */ /* 0x000ea400080010ff */
[----:B--2---:R-:W-:Y:S05]  /*c140*/  @!P0 BRA `(.L_x_178) ;  /* 0xfffffffc00f08947 */ /* 0x004fea000383ffff */
[----:B------:R-:W-:Y:S05]  /*c150*/  BRA `(.L_x_179) ;  /* 0xffffff6c00347947 */ /* 0x000fea000383ffff */
.L_x_58:
[----:B-1----:R1:W2:Y:S02]  /*c160*/  SYNCS.PHASECHK.TRANS64.TRYWAIT P1, [R0+URZ+0x100], R5 ;  /* 0x00010005000075a7 */ /* 0x0022a400080211ff */
[----:B--2---:R-:W-:Y:S05]  /*c170*/  @!P1 NANOSLEEP.SYNCS 0x989680 ;  /* 0x009896800000995d */ /* 0x004fea0003900000 */
[----:B------:R-:W2:Y:S02]  /*c180*/  @!P1 SYNCS.PHASECHK.TRANS64 P1, [R0+URZ+0x100], R5 ;  /* 0x00010005000095a7 */ /* 0x000ea400080210ff */
[----:B--2---:R-:W-:Y:S05]  /*c190*/  @!P1 BRA `(.L_x_58) ;  /* 0xfffffffc00f09947 */ /* 0x004fea000383ffff */
[----:B------:R-:W-:Y:S05]  /*c1a0*/  BRA `(.L_x_180) ;  /* 0xffffff6c00647947 */ /* 0x000fea000383ffff */
.L_x_61:
[----:B------:R-:W-:-:S07]  /*c1b0*/  MOV R0, UR5 ;  /* 0x0000000500007c02 */ /* 0x000fce0008000f00 */
.L_x_181:
[----:B-1----:R1:W2:Y:S02]  /*c1c0*/  SYNCS.PHASECHK.TRANS64.TRYWAIT P0, [R0+URZ+0x110], R3 ;  /* 0x00011003000075a7 */ /* 0x0022a400080011ff */
[----:B--2---:R-:W-:Y:S05]  /*c1d0*/  @!P0 NANOSLEEP.SYNCS 0x989680 ;  /* 0x009896800000895d */ /* 0x004fea0003900000 */
[----:B------:R-:W2:Y:S02]  /*c1e0*/  @!P0 SYNCS.PHASECHK.TRANS64 P0, [R0+URZ+0x110], R3 ;  /* 0x00011003000085a7 */ /* 0x000ea400080010ff */
[----:B--2---:R-:W-:Y:S05]  /*c1f0*/  @!P0 BRA `(.L_x_181) ;  /* 0xfffffffc00f08947 */ /* 0x004fea000383ffff */
[----:B------:R-:W-:Y:S05]  /*c200*/  BRA `(.L_x_60) ;  /* 0xffffff6c00b87947 */ /* 0x000fea000383ffff */
.L_x_70:
[----:B-1----:R-:W-:-:S04]  /*c210*/  MOV R4, UR6 ;  /* 0x0000000600047c02 */ /* 0x002fc80008000f00 */
[----:B------:R1:W2:Y:S03]  /*c220*/  SYNCS.PHASECHK.TRANS64.TRYWAIT P0, [R4+URZ+0x8], R5 ;  /* 0x00000805040075a7 */ /* 0x0002a600080011ff */
[----:B--2---:R-:W-:Y:S05]  /*c230*/  @!P0 NANOSLEEP.SYNCS 0x989680 ;  /* 0x009896800000895d */ /* 0x004fea0003900000 */
[----:B------:R-:W2:Y:S02]  /*c240*/  @!P0 SYNCS.PHASECHK.TRANS64 P0, [R4+URZ+0x8], R5 ;  /* 0x00000805040085a7 */ /* 0x000ea400080010ff */
[----:B--2---:R-:W-:Y:S05]  /*c250*/  @!P0 BRA `(.L_x_70) ;  /* 0xfffffffc00ec8947 */ /* 0x004fea000383ffff */
[----:B------:R-:W-:Y:S05]  /*c260*/  BRA `(.L_x_69) ;  /* 0xffffff70006c7947 */ /* 0x000fea000383ffff */
.L_x_72:
[----:B------:R-:W-:Y:S01]  /*c270*/  BSSY B0, `(.L_x_182) ;  /* 0x0000006000007945 */ /* 0x000fe20003800000 */
[----:B------:R-:W-:-:S07]  /*c280*/  MOV R15, 0xffffffff ;  /* 0xffffffff000f7802 */ /* 0x000fce0000000f00 */
[----:B-1---5:R-:W-:Y:S05]  /*c290*/  WARPSYNC.COLLECTIVE R15, `(.L_x_183) ;  /* 0x000000000f0c7348 */ /* 0x022fea0003c00000 */
[----:B------:R-:W-:Y:S02]  /*c2a0*/  ELECT P6, UR79, PT ;  /* 0x00000000004f782f */ /* 0x000fe400038c0000 */
[----:B------:R-:W-:Y:S01]  /*c2b0*/  MOV R14, UR79 ;  /* 0x0000004f000e7c02 */ /* 0x000fe20008000f00 */
[----:B-1---5:R-:W-:Y:S10]  /*c2c0*/  ENDCOLLECTIVE ;  /* 0x000000000000791b */ /* 0x022ff40003800000 */
.L_x_183:
[----:B------:R-:W-:Y:S05]  /*c2d0*/  BSYNC B0 ;  /* 0x0000000000007941 */ /* 0x000fea0003800000 */
.L_x_182:
[----:B------:R-:W-:Y:S05]  /*c2e0*/  BRA `(.L_x_184) ;  /* 0xffffff70009c7947 */ /* 0x000fea000383ffff */
.L_x_74:
[----:B-1----:R-:W-:-:S04]  /*c2f0*/  MOV R2, UR6 ;  /* 0x0000000600027c02 */ /* 0x002fc80008000f00 */
[----:B------:R1:W2:Y:S03]  /*c300*/  SYNCS.PHASECHK.TRANS64.TRYWAIT P0, [R2+URZ+0x8], R3 ;  /* 0x00000803020075a7 */ /* 0x0002a600080011ff */
[----:B--2---:R-:W-:Y:S05]  /*c310*/  @!P0 NANOSLEEP.SYNCS 0x989680 ;  /* 0x009896800000895d */ /* 0x004fea0003900000 */
[----:B------:R-:W2:Y:S02]  /*c320*/  @!P0 SYNCS.PHASECHK.TRANS64 P0, [R2+URZ+0x8], R3 ;  /* 0x00000803020085a7 */ /* 0x000ea400080010ff */
[----:B--2---:R-:W-:Y:S05]  /*c330*/  @!P0 BRA `(.L_x_74) ;  /* 0xfffffffc00ec8947 */ /* 0x004fea000383ffff */
[----:B------:R-:W-:Y:S05]  /*c340*/  BRA `(.L_x_73) ;  /* 0xffffff7000a07947 */ /* 0x000fea000383ffff */
.L_x_75:
[----:B-1----:R1:W2:Y:S02]  /*c350*/  SYNCS.PHASECHK.TRANS64.TRYWAIT P0, [R0+URZ+0x100], R5 ;  /* 0x00010005000075a7 */ /* 0x0022a400080011ff */
[----:B--2---:R-:W-:Y:S05]  /*c360*/  @!P0 NANOSLEEP.SYNCS 0x989680 ;  /* 0x009896800000895d */ /* 0x004fea0003900000 */
[----:B------:R-:W2:Y:S02]  /*c370*/  @!P0 SYNCS.PHASECHK.TRANS64 P0, [R0+URZ+0x100], R5 ;  /* 0x00010005000085a7 */ /* 0x000ea400080010ff */
[----:B--2---:R-:W-:Y:S05]  /*c380*/  @!P0 BRA `(.L_x_75) ;  /* 0xfffffffc00f08947 */ /* 0x004fea000383ffff */
[----:B------:R-:W-:Y:S05]  /*c390*/  BRA `(.L_x_185) ;  /* 0xffffff74007c7947 */ /* 0x000fea000383ffff */
.L_x_77:
[----:B------:R-:W-:-:S07]  /*c3a0*/  MOV R0, UR10 ;  /* 0x0000000a00007c02 */ /* 0x000fce0008000f00 */
.L_x_186:
[----:B-1----:R1:W2:Y:S02]  /*c3b0*/  SYNCS.PHASECHK.TRANS64.TRYWAIT P0, [R0+URZ+0x130], R5 ;  /* 0x00013005000075a7 */ /* 0x0022a400080011ff */
[----:B--2---:R-:W-:Y:S05]  /*c3c0*/  @!P0 NANOSLEEP.SYNCS 0x989680 ;  /* 0x009896800000895d */ /* 0x004fea0003900000 */
[----:B------:R-:W2:Y:S02]  /*c3d0*/  @!P0 SYNCS.PHASECHK.TRANS64 P0, [R0+URZ+0x130], R5 ;  /* 0x00013005000085a7 */ /* 0x000ea400080010ff */
[----:B--2---:R-:W-:Y:S05]  /*c3e0*/  @!P0 BRA `(.L_x_186) ;  /* 0xfffffffc00f08947 */ /* 0x004fea000383ffff */
[----:B------:R-:W-:Y:S05]  /*c3f0*/  BRA `(.L_x_187) ;  /* 0xffffff7400c87947 */ /* 0x000fea000383ffff */
.L_x_80:
[----:B------:R-:W-:Y:S07]  /*c400*/  MOV R0, UR9 ;  /* 0x0000000900007c02 */ /* 0x000fee0008000f00 */
.L_x_188:
[----:B-1----:R1:W2:Y:S02]  /*c410*/  SYNCS.PHASECHK.TRANS64.TRYWAIT P0, [R0+URZ], R5 ;  /* 0x00000005000075a7 */ /* 0x0022a400080011ff */
[----:B--2---:R-:W-:Y:S05]  /*c420*/  @!P0 NANOSLEEP.SYNCS 0x989680 ;  /* 0x009896800000895d */ /* 0x004fea0003900000 */
[----:B------:R-:W2:Y:S02]  /*c430*/  @!P0 SYNCS.PHASECHK.TRANS64 P0, [R0+URZ], R5 ;  /* 0x00000005000085a7 */ /* 0x000ea400080010ff */
[----:B--2---:R-:W-:Y:S05]  /*c440*/  @!P0 BRA `(.L_x_188) ;  /* 0xfffffffc00f08947 */ /* 0x004fea000383ffff */
[----:B------:R-:W-:Y:S05]  /*c450*/  BRA `(.L_x_79) ;  /* 0xffffff7400dc7947 */ /* 0x000fea000383ffff */
.L_x_84:
[----:B-1----:R-:W-:-:S07]  /*c460*/  MOV R0, UR5 ;  /* 0x0000000500007c02 */ /* 0x002fce0008000f00 */
.L_x_189:
[----:B-1----:R1:W2:Y:S02]  /*c470*/  SYNCS.PHASECHK.TRANS64.TRYWAIT P0, [R0+URZ], R3 ;  /* 0x00000003000075a7 */ /* 0x0022a400080011ff */
[----:B--2---:R-:W-:Y:S05]  /*c480*/  @!P0 NANOSLEEP.SYNCS 0x989680 ;  /* 0x009896800000895d */ /* 0x004fea0003900000 */
[----:B------:R-:W2:Y:S02]  /*c490*/  @!P0 SYNCS.PHASECHK.TRANS64 P0, [R0+URZ], R3 ;  /* 0x00000003000085a7 */ /* 0x000ea400080010ff */
[----:B--2---:R-:W-:Y:S05]  /*c4a0*/  @!P0 BRA `(.L_x_189) ;  /* 0xfffffffc00f08947 */ /* 0x004fea000383ffff */
[----:B------:R-:W-:Y:S05]  /*c4b0*/  BRA `(.L_x_190) ;  /* 0xffffff7800a87947 */ /* 0x000fea000383ffff */
.L_x_87:
[----:B------:R-:W-:-:S07]  /*c4c0*/  MOV R0, UR8 ;  /* 0x0000000800007c02 */ /* 0x000fce0008000f00 */
.L_x_191:
[----:B-1----:R1:W2:Y:S02]  /*c4d0*/  SYNCS.PHASECHK.TRANS64.TRYWAIT P1, [R0+URZ+0x160], R3 ;  /* 0x00016003000075a7 */ /* 0x0022a400080211ff */
[----:B--2---:R-:W-:Y:S05]  /*c4e0*/  @!P1 NANOSLEEP.SYNCS 0x989680 ;  /* 0x009896800000995d */ /* 0x004fea0003900000 */
[----:B------:R-:W2:Y:S02]  /*c4f0*/  @!P1 SYNCS.PHASECHK.TRANS64 P1, [R0+URZ+0x160], R3 ;  /* 0x00016003000095a7 */ /* 0x000ea400080210ff */
[----:B--2---:R-:W-:Y:S05]  /*c500*/  @!P1 BRA `(.L_x_191) ;  /* 0xfffffffc00f09947 */ /* 0x004fea000383ffff */
[----:B------:R-:W-:Y:S05]  /*c510*/  BRA `(.L_x_192) ;  /* 0xffffff7800f47947 */ /* 0x000fea000383ffff */
.L_x_92:
[----:B--2---:R2:W4:Y:S02]  /*c520*/  SYNCS.PHASECHK.TRANS64.TRYWAIT P0, [R0+URZ+0x100], R3 ;  /* 0x00010003000075a7 */ /* 0x00452400080011ff */
[----:B----4-:R-:W-:Y:S05]  /*c530*/  @!P0 NANOSLEEP.SYNCS 0x989680 ;  /* 0x009896800000895d */ /* 0x010fea0003900000 */
[----:B------:R-:W4:Y:S02]  /*c540*/  @!P0 SYNCS.PHASECHK.TRANS64 P0, [R0+URZ+0x100], R3 ;  /* 0x00010003000085a7 */ /* 0x000f2400080010ff */
[----:B----4-:R-:W-:Y:S05]  /*c550*/  @!P0 BRA `(.L_x_92) ;  /* 0xfffffffc00f08947 */ /* 0x010fea000383ffff */
[----:B------:R-:W-:Y:S05]  /*c560*/  BRA `(.L_x_193) ;  /* 0xffffff8000087947 */ /* 0x000fea000383ffff */
.L_x_95:
[----:B------:R-:W-:Y:S07]  /*c570*/  MOV R0, UR7 ;  /* 0x0000000700007c02 */ /* 0x000fee0008000f00 */
.L_x_194:
[----:B--2---:R2:W4:Y:S02]  /*c580*/  SYNCS.PHASECHK.TRANS64.TRYWAIT P0, [R0+URZ+0xf8], R3 ;  /* 0x0000f803000075a7 */ /* 0x00452400080011ff */
[----:B----4-:R-:W-:Y:S05]  /*c590*/  @!P0 NANOSLEEP.SYNCS 0x989680 ;  /* 0x009896800000895d */ /* 0x010fea0003900000 */
[----:B------:R-:W4:Y:S02]  /*c5a0*/  @!P0 SYNCS.PHASECHK.TRANS64 P0, [R0+URZ+0xf8], R3 ;  /* 0x0000f803000085a7 */ /* 0x000f2400080010ff */
[----:B----4-:R-:W-:Y:S05]  /*c5b0*/  @!P0 BRA `(.L_x_194) ;  /* 0xfffffffc00f08947 */ /* 0x010fea000383ffff */
[----:B------:R-:W-:Y:S05]  /*c5c0*/  BRA `(.L_x_94) ;  /* 0xffffff8000e87947 */ /* 0x000fea000383ffff */
.L_x_98:
[----:B------:R-:W-:Y:S07]  /*c5d0*/  MOV R3, UR7 ;  /* 0x0000000700037c02 */ /* 0x000fee0008000f00 */
.L_x_195:
[----:B-1----:R1:W2:Y:S02]  /*c5e0*/  SYNCS.PHASECHK.TRANS64.TRYWAIT P0, [R3+URZ+0xd0], R12 ;  /* 0x0000d00c030075a7 */ /* 0x0022a400080011ff */
[----:B--2---:R-:W-:Y:S05]  /*c5f0*/  @!P0 NANOSLEEP.SYNCS 0x989680 ;  /* 0x009896800000895d */ /* 0x004fea0003900000 */
[----:B------:R-:W2:Y:S02]  /*c600*/  @!P0 SYNCS.PHASECHK.TRANS64 P0, [R3+URZ+0xd0], R12 ;  /* 0x0000d00c030085a7 */ /* 0x000ea400080010ff */
[----:B--2---:R-:W-:Y:S05]  /*c610*/  @!P0 BRA `(.L_x_195) ;  /* 0xfffffffc00f08947 */ /* 0x004fea000383ffff */
[----:B------:R-:W-:Y:S05]  /*c620*/  BRA `(.L_x_196) ;  /* 0xffffff8400607947 */ /* 0x000fea000383ffff */
.L_x_99:
[----:B-1----:R-:W-:Y:S07]  /*c630*/  MOV R3, UR7 ;  /* 0x0000000700037c02 */ /* 0x002fee0008000f00 */
.L_x_197:
[----:B-1----:R1:W2:Y:S02]  /*c640*/  SYNCS.PHASECHK.TRANS64.TRYWAIT P0, [R3+URZ+0xd8], R12 ;  /* 0x0000d80c030075a7 */ /* 0x0022a400080011ff */
[----:B--2---:R-:W-:Y:S05]  /*c650*/  @!P0 NANOSLEEP.SYNCS 0x989680 ;  /* 0x009896800000895d */ /* 0x004fea0003900000 */
[----:B------:R-:W2:Y:S02]  /*c660*/  @!P0 SYNCS.PHASECHK.TRANS64 P0, [R3+URZ+0xd8], R12 ;  /* 0x0000d80c030085a7 */ /* 0x000ea400080010ff */
[----:B--2---:R-:W-:Y:S05]  /*c670*/  @!P0 BRA `(.L_x_197) ;  /* 0xfffffffc00f08947 */ /* 0x004fea000383ffff */
[----:B------:R-:W-:Y:S05]  /*c680*/  BRA `(.L_x_198) ;  /* 0xffffff84009c7947 */ /* 0x000fea000383ffff */
.L_x_100:
[----:B-1----:R-:W-:Y:S07]  /*c690*/  MOV R3, UR7 ;  /* 0x0000000700037c02 */ /* 0x002fee0008000f00 */
.L_x_199:
[----:B-1----:R1:W2:Y:S02]  /*c6a0*/  SYNCS.PHASECHK.TRANS64.TRYWAIT P0, [R3+URZ+0xe0], R12 ;  /* 0x0000e00c030075a7 */ /* 0x0022a400080011ff */
[----:B--2---:R-:W-:Y:S05]  /*c6b0*/  @!P0 NANOSLEEP.SYNCS 0x989680 ;  /* 0x009896800000895d */ /* 0x004fea0003900000 */
[----:B------:R-:W2:Y:S02]  /*c6c0*/  @!P0 SYNCS.PHASECHK.TRANS64 P0, [R3+URZ+0xe0], R12 ;  /* 0x0000e00c030085a7 */ /* 0x000ea400080010ff */
[----:B--2---:R-:W-:Y:S05]  /*c6d0*/  @!P0 BRA `(.L_x_199) ;  /* 0xfffffffc00f08947 */ /* 0x004fea000383ffff */
[----:B------:R-:W-:Y:S05]  /*c6e0*/  BRA `(.L_x_200) ;  /* 0xffffff8400e47947 */ /* 0x000fea000383ffff */
.L_x_101:
[----:B------:R-:W-:Y:S07]  /*c6f0*/  MOV R3, UR7 ;  /* 0x0000000700037c02 */ /* 0x000fee0008000f00 */
.L_x_201:
[----:B-1----:R1:W2:Y:S02]  /*c700*/  SYNCS.PHASECHK.TRANS64.TRYWAIT P0, [R3+URZ+0xe8], R12 ;  /* 0x0000e80c030075a7 */ /* 0x0022a400080011ff */
[----:B--2---:R-:W-:Y:S05]  /*c710*/  @!P0 NANOSLEEP.SYNCS 0x989680 ;  /* 0x009896800000895d */ /* 0x004fea0003900000 */
[----:B------:R-:W2:Y:S02]  /*c720*/  @!P0 SYNCS.PHASECHK.TRANS64 P0, [R3+URZ+0xe8], R12 ;  /* 0x0000e80c030085a7 */ /* 0x000ea400080010ff */
[----:B--2---:R-:W-:Y:S05]  /*c730*/  @!P0 BRA `(.L_x_201) ;  /* 0xfffffffc00f08947 */ /* 0x004fea000383ffff */
[----:B------:R-:W-:Y:S05]  /*c740*/  BRA `(.L_x_202) ;  /* 0xffffff88006c7947 */ /* 0x000fea000383ffff */
.L_x_103:
[----:B------:R-:W-:-:S07]  /*c750*/  MOV R0, UR7 ;  /* 0x0000000700007c02 */ /* 0x000fce0008000f00 */
.L_x_203:
[----:B-1----:R1:W4:Y:S02]  /*c760*/  SYNCS.PHASECHK.TRANS64.TRYWAIT P0, [R0+URZ+0xd0], R3 ;  /* 0x0000d003000075a7 */ /* 0x00232400080011ff */
[----:B----4-:R-:W-:Y:S05]  /*c770*/  @!P0 NANOSLEEP.SYNCS 0x989680 ;  /* 0x009896800000895d */ /* 0x010fea0003900000 */
[----:B------:R-:W4:Y:S02]  /*c780*/  @!P0 SYNCS.PHASECHK.TRANS64 P0, [R0+URZ+0xd0], R3 ;  /* 0x0000d003000085a7 */ /* 0x000f2400080010ff */
[----:B----4-:R-:W-:Y:S05]  /*c790*/  @!P0 BRA `(.L_x_203) ;  /* 0xfffffffc00f08947 */ /* 0x010fea000383ffff */
[----:B------:R-:W-:Y:S05]  /*c7a0*/  BRA `(.L_x_204) ;  /* 0xffffff8800dc7947 */ /* 0x000fea000383ffff */
.L_x_104:
[----:B-1----:R-:W-:-:S07]  /*c7b0*/  MOV R0, UR7 ;  /* 0x0000000700007c02 */ /* 0x002fce0008000f00 */
.L_x_205:
[----:B-1----:R1:W4:Y:S02]  /*c7c0*/  SYNCS.PHASECHK.TRANS64.TRYWAIT P0, [R0+URZ+0xd8], R3 ;  /* 0x0000d803000075a7 */ /* 0x00232400080011ff */
[----:B----4-:R-:W-:Y:S05]  /*c7d0*/  @!P0 NANOSLEEP.SYNCS 0x989680 ;  /* 0x009896800000895d */ /* 0x010fea0003900000 */
[----:B------:R-:W4:Y:S02]  /*c7e0*/  @!P0 SYNCS.PHASECHK.TRANS64 P0, [R0+URZ+0xd8], R3 ;  /* 0x0000d803000085a7 */ /* 0x000f2400080010ff */
[----:B----4-:R-:W-:Y:S05]  /*c7f0*/  @!P0 BRA `(.L_x_205) ;  /* 0xfffffffc00f08947 */ /* 0x010fea000383ffff */
[----:B------:R-:W-:Y:S05]  /*c800*/  BRA `(.L_x_206) ;  /* 0xffffff8800cc7947 */ /* 0x000fea000383ffff */
.L_x_105:
[----:B-1----:R-:W-:-:S07]  /*c810*/  MOV R0, UR7 ;  /* 0x0000000700007c02 */ /* 0x002fce0008000f00 */
.L_x_207:
[----:B-1----:R1:W4:Y:S02]  /*c820*/  SYNCS.PHASECHK.TRANS64.TRYWAIT P0, [R0+URZ+0xe0], R3 ;  /* 0x0000e003000075a7 */ /* 0x00232400080011ff */
[----:B----4-:R-:W-:Y:S05]  /*c830*/  @!P0 NANOSLEEP.SYNCS 0x989680 ;  /* 0x009896800000895d */ /* 0x010fea0003900000 */
[----:B------:R-:W4:Y:S02]  /*c840*/  @!P0 SYNCS.PHASECHK.TRANS64 P0, [R0+URZ+0xe0], R3 ;  /* 0x0000e003000085a7 */ /* 0x000f2400080010ff */
[----:B----4-:R-:W-:Y:S05]  /*c850*/  @!P0 BRA `(.L_x_207) ;  /* 0xfffffffc00f08947 */ /* 0x010fea000383ffff */
[----:B------:R-:W-:Y:S05]  /*c860*/  BRA `(.L_x_208) ;  /* 0xffffff8800bc7947 */ /* 0x000fea000383ffff */
.L_x_107:
[----:B--2---:R2:W3:Y:S02]  /*c870*/  SYNCS.PHASECHK.TRANS64.TRYWAIT P0, [R0+URZ+0x100], R3 ;  /* 0x00010003000075a7 */ /* 0x0044e400080011ff */
[----:B---3--:R-:W-:Y:S05]  /*c880*/  @!P0 NANOSLEEP.SYNCS 0x989680 ;  /* 0x009896800000895d */ /* 0x008fea0003900000 */
[----:B------:R-:W3:Y:S02]  /*c890*/  @!P0 SYNCS.PHASECHK.TRANS64 P0, [R0+URZ+0x100], R3 ;  /* 0x00010003000085a7 */ /* 0x000ee400080010ff */
[----:B---3--:R-:W-:Y:S05]  /*c8a0*/  @!P0 BRA `(.L_x_107) ;  /* 0xfffffffc00f08947 */ /* 0x008fea000383ffff */
[----:B------:R-:W-:Y:S05]  /*c8b0*/  BRA `(.L_x_209) ;  /* 0xffffff8c00887947 */ /* 0x000fea000383ffff */
.L_x_119:
[----:B-1----:R1:W2:Y:S02]  /*c8c0*/  SYNCS.PHASECHK.TRANS64.TRYWAIT P1, [R0+URZ+0xb0], R3 ;  /* 0x0000b003000075a7 */ /* 0x0022a400080211ff */
[----:B--2---:R-:W-:Y:S05]  /*c8d0*/  @!P1 NANOSLEEP.SYNCS 0x989680 ;  /* 0x009896800000995d */ /* 0x004fea0003900000 */
[----:B------:R-:W2:Y:S02]  /*c8e0*/  @!P1 SYNCS.PHASECHK.TRANS64 P1, [R0+URZ+0xb0], R3 ;  /* 0x0000b003000095a7 */ /* 0x000ea400080210ff */
[----:B--2---:R-:W-:Y:S05]  /*c8f0*/  @!P1 BRA `(.L_x_119) ;  /* 0xfffffffc00f09947 */ /* 0x004fea000383ffff */
[----:B------:R-:W-:Y:S05]  /*c900*/  BRA `(.L_x_118) ;  /* 0xffffff9800c47947 */ /* 0x000fea000383ffff */
.L_x_121:
[----:B-1----:R1:W4:Y:S02]  /*c910*/  SYNCS.PHASECHK.TRANS64.TRYWAIT P0, [R195+URZ+0x120], R2 ;  /* 0x00012002c30075a7 */ /* 0x00232400080011ff */
[----:B----4-:R-:W-:Y:S05]  /*c920*/  @!P0 NANOSLEEP.SYNCS 0x989680 ;  /* 0x009896800000895d */ /* 0x010fea0003900000 */
[----:B------:R-:W4:Y:S02]  /*c930*/  @!P0 SYNCS.PHASECHK.TRANS64 P0, [R195+URZ+0x120], R2 ;  /* 0x00012002c30085a7 */ /* 0x000f2400080010ff */
[----:B----4-:R-:W-:Y:S05]  /*c940*/  @!P0 BRA `(.L_x_121) ;  /* 0xfffffffc00f08947 */ /* 0x010fea000383ffff */
[----:B------:R-:W-:Y:S05]  /*c950*/  BRA `(.L_x_120) ;  /* 0xffffff9c00207947 */ /* 0x000fea000383ffff */
.L_x_130:
[----:B--2---:R2:W3:Y:S02]  /*c960*/  SYNCS.PHASECHK.TRANS64.TRYWAIT P0, [R210+URZ+0xb0], R3 ;  /* 0x0000b003d20075a7 */ /* 0x0044e400080011ff */
[----:B---3--:R-:W-:Y:S05]  /*c970*/  @!P0 NANOSLEEP.SYNCS 0x989680 ;  /* 0x009896800000895d */ /* 0x008fea0003900000 */
[----:B------:R-:W3:Y:S02]  /*c980*/  @!P0 SYNCS.PHASECHK.TRANS64 P0, [R210+URZ+0xb0], R3 ;  /* 0x0000b003d20085a7 */ /* 0x000ee400080010ff */
[----:B---3--:R-:W-:Y:S05]  /*c990*/  @!P0 BRA `(.L_x_130) ;  /* 0xfffffffc00f08947 */ /* 0x008fea000383ffff */
[----:B------:R-:W-:Y:S05]  /*c9a0*/  BRA `(.L_x_129) ;  /* 0xffffffb0002c7947 */ /* 0x000fea000383ffff */
.L_x_139:
[----:B--2---:R2:W3:Y:S02]  /*c9b0*/  SYNCS.PHASECHK.TRANS64.TRYWAIT P0, [R0+URZ+0xb0], R7 ;  /* 0x0000b007000075a7 */ /* 0x0044e400080011ff */
[----:B---3--:R-:W-:Y:S05]  /*c9c0*/  @!P0 NANOSLEEP.SYNCS 0x989680 ;  /* 0x009896800000895d */ /* 0x008fea0003900000 */
[----:B------:R-:W3:Y:S02]  /*c9d0*/  @!P0 SYNCS.PHASECHK.TRANS64 P0, [R0+URZ+0xb0], R7 ;  /* 0x0000b007000085a7 */ /* 0x000ee400080010ff */
[----:B---3--:R-:W-:Y:S05]  /*c9e0*/  @!P0 BRA `(.L_x_139) ;  /* 0xfffffffc00f08947 */ /* 0x008fea000383ffff */
[----:B------:R-:W-:Y:S05]  /*c9f0*/  BRA `(.L_x_138) ;  /* 0xffffffc400847947 */ /* 0x000fea000383ffff */
.L_x_148:
[----:B--2---:R2:W3:Y:S02]  /*ca00*/  SYNCS.PHASECHK.TRANS64.TRYWAIT P0, [R0+URZ+0xb0], R3 ;  /* 0x0000b003000075a7 */ /* 0x0044e400080011ff */
[----:B---3--:R-:W-:Y:S05]  /*ca10*/  @!P0 NANOSLEEP.SYNCS 0x989680 ;  /* 0x009896800000895d */ /* 0x008fea0003900000 */
[----:B------:R-:W3:Y:S02]  /*ca20*/  @!P0 SYNCS.PHASECHK.TRANS64 P0, [R0+URZ+0xb0], R3 ;  /* 0x0000b003000085a7 */ /* 0x000ee400080010ff */
[----:B---3--:R-:W-:Y:S05]  /*ca30*/  @!P0 BRA `(.L_x_148) ;  /* 0xfffffffc00f08947 */ /* 0x008fea000383ffff */
[----:B------:R-:W-:Y:S05]  /*ca40*/  BRA `(.L_x_147) ;  /* 0xffffffd800e87947 */ /* 0x000fea000383ffff */
        .weak           $__internal_0_$__cuda_sm10x_tcgen05_guardrail_trap_col_being_dealloced_not_returned_by_alloc
        .type           $__internal_0_$__cuda_sm10x_tcgen05_guardrail_trap_col_being_dealloced_not_returned_by_alloc,@function
        .size           $__internal_0_$__cuda_sm10x_tcgen05_guardrail_trap_col_being_dealloced_not_returned_by_alloc,($__internal_1_$__cuda_sm10x_tcgen05_guardrail_trap_phase_invalid_during_alloc - $__internal_0_$__cuda_sm10x_tcgen05_guardrail_trap_col_being_dealloced_not_returned_by_alloc)
$__internal_0_$__cuda_sm10x_tcgen05_guardrail_trap_col_being_dealloced_not_returned_by_alloc:
[----:B------:R-:W-:Y:S05]  /*ca50*/  BPT.TRAP 0x1 ;  /* 0x000000040000795c */ /* 0x000fea0000300000 */
[----:B------:R-:W-:-:S04]  /*ca60*/  HFMA2 R3, -RZ, RZ, 0, 0 ;  /* 0x00000000ff037431 */ /* 0x000fc800000001ff */
[----:B------:R-:W-:Y:S05]  /*ca70*/  RET.REL.NODEC R2 `(_ZN7cutlass13device_kernelINS_4gemm6kernel13GemmUniversalIN4cute5tupleIJiiiiEEENS1_10collective13CollectiveMmaINS1_35MainloopSm100TmaUmmaWarpSpecializedILi11ELi2ELi2ENS5_IJNS4_1CILi2EEENSA_ILi1EEESC_EEEEENS5_IJNSA_ILi256EEESF_NSA_ILi64EEEEEENS_12float_e4m3_tENS5_IJlSC_lEEESI_SJ_NS4_8TiledMMAINS4_8MMA_AtomIJNS4_10MMA_TraitsINS4_25SM100_MMA_F8F6F4_2x1SM_SSEJSI_SI_fSF_SF_NS4_17integral_constantINS4_4UMMA5MajorELSQ_0EEESR_NSO_INSP_7ScaleInELSS_0EEEST_EEEEEENS4_6LayoutINS5_IJSC_SC_SC_EEENS5_IJNSA_ILi0EEESY_SY_EEEEENS5_IJNS4_10UnderscoreES11_S11_EEEEENS4_18SM100_TMA_2SM_LOADENS4_14ComposedLayoutINS4_7SwizzleILi2ELi4ELi3EEENS4_18smem_ptr_flag_bitsILi8EEENSW_INS5_IJNSA_ILi8EEESG_EEENS5_IJSG_SC_EEEEEEEvNS4_8identityES14_S1E_vS1F_EENS_8epilogue10collective18CollectiveEpilogueINS1H_23Sm100TmaWarpSpecializedILi4ELi2ELi64ELb0ELb0EEEJNS5_IJNSA_ILi128EEESF_SG_EEENS5_IJNSW_IS1M_SC_EENSW_ISG_SC_EEEEESI_SJ_SI_SJ_NS1H_6fusion15FusionCallbacksIS1L_NS1R_13LinCombEltActINS1H_6thread4ReLuESI_fSI_fLNS_15FloatRoundStyleE2EEES1N_S1Q_JEEENS4_5SM1004TMEM4LOAD26SM100_TMEM_LOAD_32dp32b64xENS4_13SM90_TMA_LOADES1E_NS4_39AutoVectorizingCopyWithAssumedAlignmentILi128EEENS4_14SM90_TMA_STOREES1E_S25_S25_EEEvvEEEEvNT_6ParamsE) ;  /* 0xffffff3402607950 */ /* 0x000fea0003c3ffff */
        .weak           $__internal_1_$__cuda_sm10x_tcgen05_guardrail_trap_phase_invalid_during_alloc
        .type           $__internal_1_$__cuda_sm10x_tcgen05_guardrail_trap_phase_invalid_during_alloc,@function
        .size           $__internal_1_$__cuda_sm10x_tcgen05_guardrail_trap_phase_invalid_during_alloc,($__internal_2_$__cuda_sm10x_tcgen05_guardrail_trap_unallocated_columns_being_dealloced - $__internal_1_$__cuda_sm10x_tcgen05_guardrail_trap_phase_invalid_during_alloc)
$__internal_1_$__cuda_sm10x_tcgen05_guardrail_trap_phase_invalid_during_alloc:
[----:B------:R-:W-:Y:S05]  /*ca80*/  BPT.TRAP 0x1 ;  /* 0x000000040000795c */ /* 0x000fea0000300000 */
[----:B------:R-:W-:-:S04]  /*ca90*/  MOV R3, 0x0 ;  /* 0x0000000000037802 */ /* 0x000fc80000000f00 */
[----:B------:R-:W-:Y:S05]  /*caa0*/  RET.REL.NODEC R2 `(_ZN7cutlass13device_kernelINS_4gemm6kernel13GemmUniversalIN4cute5tupleIJiiiiEEENS1_10collective13CollectiveMmaINS1_35MainloopSm100TmaUmmaWarpSpecializedILi11ELi2ELi2ENS5_IJNS4_1CILi2EEENSA_ILi1EEESC_EEEEENS5_IJNSA_ILi256EEESF_NSA_ILi64EEEEEENS_12float_e4m3_tENS5_IJlSC_lEEESI_SJ_NS4_8TiledMMAINS4_8MMA_AtomIJNS4_10MMA_TraitsINS4_25SM100_MMA_F8F6F4_2x1SM_SSEJSI_SI_fSF_SF_NS4_17integral_constantINS4_4UMMA5MajorELSQ_0EEESR_NSO_INSP_7ScaleInELSS_0EEEST_EEEEEENS4_6LayoutINS5_IJSC_SC_SC_EEENS5_IJNSA_ILi0EEESY_SY_EEEEENS5_IJNS4_10UnderscoreES11_S11_EEEEENS4_18SM100_TMA_2SM_LOADENS4_14ComposedLayoutINS4_7SwizzleILi2ELi4ELi3EEENS4_18smem_ptr_flag_bitsILi8EEENSW_INS5_IJNSA_ILi8EEESG_EEENS5_IJSG_SC_EEEEEEEvNS4_8identityES14_S1E_vS1F_EENS_8epilogue10collective18CollectiveEpilogueINS1H_23Sm100TmaWarpSpecializedILi4ELi2ELi64ELb0ELb0EEEJNS5_IJNSA_ILi128EEESF_SG_EEENS5_IJNSW_IS1M_SC_EENSW_ISG_SC_EEEEESI_SJ_SI_SJ_NS1H_6fusion15FusionCallbacksIS1L_NS1R_13LinCombEltActINS1H_6thread4ReLuESI_fSI_fLNS_15FloatRoundStyleE2EEES1N_S1Q_JEEENS4_5SM1004TMEM4LOAD26SM100_TMEM_LOAD_32dp32b64xENS4_13SM90_TMA_LOADES1E_NS4_39AutoVectorizingCopyWithAssumedAlignmentILi128EEENS4_14SM90_TMA_STOREES1E_S25_S25_EEEvvEEEEvNT_6ParamsE) ;  /* 0xffffff3402547950 */ /* 0x000fea0003c3ffff */
        .weak           $__internal_2_$__cuda_sm10x_tcgen05_guardrail_trap_unallocated_columns_being_dealloced
        .type           $__internal_2_$__cuda_sm10x_tcgen05_guardrail_trap_unallocated_columns_being_dealloced,@function
        .size           $__internal_2_$__cuda_sm10x_tcgen05_guardrail_trap_unallocated_columns_being_dealloced,(.L_x_211 - $__internal_2_$__cuda_sm10x_tcgen05_guardrail_trap_unallocated_columns_being_dealloced)
$__internal_2_$__cuda_sm10x_tcgen05_guardrail_trap_unallocated_columns_being_dealloced:
[----:B------:R-:W-:Y:S05]  /*cab0*/  BPT.TRAP 0x1 ;  /* 0x000000040000795c */ /* 0x000fea0000300000 */
[----:B------:R-:W-:-:S04]  /*cac0*/  HFMA2 R3, -RZ, RZ, 0, 0 ;  /* 0x00000000ff037431 */ /* 0x000fc800000001ff */
[----:B------:R-:W-:Y:S05]  /*cad0*/  RET.REL.NODEC R2 `(_ZN7cutlass13device_kernelINS_4gemm6kernel13GemmUniversalIN4cute5tupleIJiiiiEEENS1_10collective13CollectiveMmaINS1_35MainloopSm100TmaUmmaWarpSpecializedILi11ELi2ELi2ENS5_IJNS4_1CILi2EEENSA_ILi1EEESC_EEEEENS5_IJNSA_ILi256EEESF_NSA_ILi64EEEEEENS_12float_e4m3_tENS5_IJlSC_lEEESI_SJ_NS4_8TiledMMAINS4_8MMA_AtomIJNS4_10MMA_TraitsINS4_25SM100_MMA_F8F6F4_2x1SM_SSEJSI_SI_fSF_SF_NS4_17integral_constantINS4_4UMMA5MajorELSQ_0EEESR_NSO_INSP_7ScaleInELSS_0EEEST_EEEEEENS4_6LayoutINS5_IJSC_SC_SC_EEENS5_IJNSA_ILi0EEESY_SY_EEEEENS5_IJNS4_10UnderscoreES11_S11_EEEEENS4_18SM100_TMA_2SM_LOADENS4_14ComposedLayoutINS4_7SwizzleILi2ELi4ELi3EEENS4_18smem_ptr_flag_bitsILi8EEENSW_INS5_IJNSA_ILi8EEESG_EEENS5_IJSG_SC_EEEEEEEvNS4_8identityES14_S1E_vS1F_EENS_8epilogue10collective18CollectiveEpilogueINS1H_23Sm100TmaWarpSpecializedILi4ELi2ELi64ELb0ELb0EEEJNS5_IJNSA_ILi128EEESF_SG_EEENS5_IJNSW_IS1M_SC_EENSW_ISG_SC_EEEEESI_SJ_SI_SJ_NS1H_6fusion15FusionCallbacksIS1L_NS1R_13LinCombEltActINS1H_6thread4ReLuESI_fSI_fLNS_15FloatRoundStyleE2EEES1N_S1Q_JEEENS4_5SM1004TMEM4LOAD26SM100_TMEM_LOAD_32dp32b64xENS4_13SM90_TMA_LOADES1E_NS4_39AutoVectorizingCopyWithAssumedAlignmentILi128EEENS4_14SM90_TMA_STOREES1E_S25_S25_EEEvvEEEEvNT_6ParamsE) ;  /* 0xffffff3402487950 */ /* 0x000fea0003c3ffff */
.L_x_210:
[----:B------:R-:W-:-:S00]  /*cae0*/  BRA `(.L_x_210) ;  /* 0xfffffffc00fc7947 */ /* 0x000fc0000383ffff */
[----:B------:R-:W-:-:S00]  /*caf0*/  NOP ;  /* 0x0000000000007918 */ /* 0x000fc00000000000 */
        /* <DEDUP_REMOVED lines=8> */
.L_x_211:


//--------------------- .nv.global.init           --------------------------
	.section	.nv.global.init,"aw",@progbits
.nv.global.init:
	.type		$str$27,@object
	.size		$str$27,($str$28 - $str$27)
$str$27:
        /*0000*/ 	.byte	0x28, 0x61, 0x64, 0x64, 0x72, 0x65, 0x73, 0x73, 0x20, 0x26, 0x20, 0x6d, 0x61, 0x73, 0x6b, 0x29
        /*0010*/ 	.byte	0x20, 0x3d, 0x3d, 0x20, 0x30, 0x00
	.type		$str$28,@object
	.size		$str$28,($str$26 - $str$28)
$str$28:
        /*0016*/ 	.byte	0x2f, 0x74, 0x6d, 0x70, 0x2f, 0x63, 0x75, 0x74, 0x6c, 0x61, 0x73, 0x73, 0x5f, 0x73, 0x77, 0x65
        /*0026*/ 	.byte	0x65, 0x70, 0x5f, 0x73, 0x72, 0x63, 0x2f, 0x69, 0x6e, 0x63, 0x6c, 0x75, 0x64, 0x65, 0x2f, 0x63
        /*0036*/ 	.byte	0x75, 0x74, 0x65, 0x2f, 0x70, 0x6f, 0x69, 0x6e, 0x74, 0x65, 0x72, 0x5f, 0x66, 0x6c, 0x61, 0x67
        /*0046*/ 	.byte	0x67, 0x65, 0x64, 0x2e, 0x68, 0x70, 0x70, 0x00
	.type		$str$26,@object
	.size		$str$26,($str$25 - $str$26)
$str$26:
        /*004e*/ 	.byte	0x2f, 0x74, 0x6d, 0x70, 0x2f, 0x63, 0x75, 0x74, 0x6c, 0x61, 0x73, 0x73, 0x5f, 0x73, 0x77, 0x65
        /*005e*/ 	.byte	0x65, 0x70, 0x5f, 0x73, 0x72, 0x63, 0x2f, 0x69, 0x6e, 0x63, 0x6c, 0x75, 0x64, 0x65, 0x2f, 0x63
        /*006e*/ 	.byte	0x75, 0x74, 0x65, 0x2f, 0x61, 0x74, 0x6f, 0x6d, 0x2f, 0x63, 0x6f, 0x70, 0x79, 0x5f, 0x74, 0x72
        /*007e*/ 	.byte	0x61, 0x69, 0x74, 0x73, 0x5f, 0x73, 0x6d, 0x31, 0x30, 0x30, 0x2e, 0x68, 0x70, 0x70, 0x00
	.type		$str$25,@object
	.size		$str$25,(__unnamed_1 - $str$25)
$str$25:
        /*008d*/ 	.byte	0x28, 0x28, 0x75, 0x69, 0x6e, 0x74, 0x33, 0x32, 0x5f, 0x74, 0x28, 0x74, 0x68, 0x72, 0x65, 0x61
        /*009d*/ 	.byte	0x64, 0x49, 0x64, 0x78, 0x2e, 0x78, 0x29, 0x20, 0x2f, 0x20, 0x33, 0x32, 0x29, 0x20, 0x25, 0x20
        /*00ad*/ 	.byte	0x34, 0x29, 0x20, 0x3d, 0x3d, 0x20, 0x28, 0x28, 0x28, 0x74, 0x6d, 0x65, 0x6d, 0x5f, 0x61, 0x64
        /*00bd*/ 	.byte	0x64, 0x72, 0x20, 0x3e, 0x3e, 0x20, 0x31, 0x36, 0x29, 0x20, 0x2f, 0x20, 0x33, 0x32, 0x29, 0x20
        /*00cd*/ 	.byte	0x25, 0x20, 0x34, 0x29, 0x00
	.type		__unnamed_1,@object
	.size		__unnamed_1,(__unnamed_2 - __unnamed_1)
__unnamed_1:
        /*00d2*/ 	.byte	0x61, 0x75, 0x74, 0x6f, 0x20, 0x63, 0x75, 0x74, 0x65, 0x3a, 0x3a, 0x61, 0x73, 0x5f, 0x70, 0x6f
        /* <DEDUP_REMOVED lines=24> */
        /*0262*/ 	.byte	0x43, 0x3c, 0x38, 0x31, 0x39, 0x32, 0x3e, 0x3e, 0x3e, 0x3e, 0x5d, 0x00
	.type		__unnamed_2,@object
	.size		__unnamed_2,(__unnamed_3 - __unnamed_2)
__unnamed_2:
        /* <DEDUP_REMOVED lines=26> */
	.type		__unnamed_3,@object
	.size		__unnamed_3,(.L_3 - __unnamed_3)
__unnamed_3:
        /* <DEDUP_REMOVED lines=42> */
        /*06aa*/ 	.byte	0x3e, 0x3e, 0x3e, 0x3e, 0x5d, 0x00
.L_3:


//--------------------- .nv.shared._ZN7cutlass13device_kernelINS_4gemm6kernel13GemmUniversalIN4cute5tupleIJiiiiEEENS1_10collective13CollectiveMmaINS1_35MainloopSm100TmaUmmaWarpSpecializedILi11ELi2ELi2ENS5_IJNS4_1CILi2EEENSA_ILi1EEESC_EEEEENS5_IJNSA_ILi256EEESF_NSA_ILi64EEEEEENS_12float_e4m3_tENS5_IJlSC_lEEESI_SJ_NS4_8TiledMMAINS4_8MMA_AtomIJNS4_10MMA_TraitsINS4_25SM100_MMA_F8F6F4_2x1SM_SSEJSI_SI_fSF_SF_NS4_17integral_constantINS4_4UMMA5MajorELSQ_0EEESR_NSO_INSP_7ScaleInELSS_0EEEST_EEEEEENS4_6LayoutINS5_IJSC_SC_SC_EEENS5_IJNSA_ILi0EEESY_SY_EEEEENS5_IJNS4_10UnderscoreES11_S11_EEEEENS4_18SM100_TMA_2SM_LOADENS4_14ComposedLayoutINS4_7SwizzleILi2ELi4ELi3EEENS4_18smem_ptr_flag_bitsILi8EEENSW_INS5_IJNSA_ILi8EEESG_EEENS5_IJSG_SC_EEEEEEEvNS4_8identityES14_S1E_vS1F_EENS_8epilogue10collective18CollectiveEpilogueINS1H_23Sm100TmaWarpSpecializedILi4ELi2ELi64ELb0ELb0EEEJNS5_IJNSA_ILi128EEESF_SG_EEENS5_IJNSW_IS1M_SC_EENSW_ISG_SC_EEEEESI_SJ_SI_SJ_NS1H_6fusion15FusionCallbacksIS1L_NS1R_13LinCombEltActINS1H_6thread4ReLuESI_fSI_fLNS_15FloatRoundStyleE2EEES1N_S1Q_JEEENS4_5SM1004TMEM4LOAD26SM100_TMEM_LOAD_32dp32b64xENS4_13SM90_TMA_LOADES1E_NS4_39AutoVectorizingCopyWithAssumedAlignmentILi128EEENS4_14SM90_TMA_STOREES1E_S25_S25_EEEvvEEEEvNT_6ParamsE --------------------------
	.section	.nv.shared._ZN7cutlass13device_kernelINS_4gemm6kernel13GemmUniversalIN4cute5tupleIJiiiiEEENS1_10collective13CollectiveMmaINS1_35MainloopSm100TmaUmmaWarpSpecializedILi11ELi2ELi2ENS5_IJNS4_1CILi2EEENSA_ILi1EEESC_EEEEENS5_IJNSA_ILi256EEESF_NSA_ILi64EEEEEENS_12float_e4m3_tENS5_IJlSC_lEEESI_SJ_NS4_8TiledMMAINS4_8MMA_AtomIJNS4_10MMA_TraitsINS4_25SM100_MMA_F8F6F4_2x1SM_SSEJSI_SI_fSF_SF_NS4_17integral_constantINS4_4UMMA5MajorELSQ_0EEESR_NSO_INSP_7ScaleInELSS_0EEEST_EEEEEENS4_6LayoutINS5_IJSC_SC_SC_EEENS5_IJNSA_ILi0EEESY_SY_EEEEENS5_IJNS4_10UnderscoreES11_S11_EEEEENS4_18SM100_TMA_2SM_LOADENS4_14ComposedLayoutINS4_7SwizzleILi2ELi4ELi3EEENS4_18smem_ptr_flag_bitsILi8EEENSW_INS5_IJNSA_ILi8EEESG_EEENS5_IJSG_SC_EEEEEEEvNS4_8identityES14_S1E_vS1F_EENS_8epilogue10collective18CollectiveEpilogueINS1H_23Sm100TmaWarpSpecializedILi4ELi2ELi64ELb0ELb0EEEJNS5_IJNSA_ILi128EEESF_SG_EEENS5_IJNSW_IS1M_SC_EENSW_ISG_SC_EEEEESI_SJ_SI_SJ_NS1H_6fusion15FusionCallbacksIS1L_NS1R_13LinCombEltActINS1H_6thread4ReLuESI_fSI_fLNS_15FloatRoundStyleE2EEES1N_S1Q_JEEENS4_5SM1004TMEM4LOAD26SM100_TMEM_LOAD_32dp32b64xENS4_13SM90_TMA_LOADES1E_NS4_39AutoVectorizingCopyWithAssumedAlignmentILi128EEENS4_14SM90_TMA_STOREES1E_S25_S25_EEEvvEEEEvNT_6ParamsE,"aw",@nobits
	.sectionflags	@""
	.align	16
	.zero		1024


//--------------------- .nv.shared.reserved.0     --------------------------
	.section	.nv.shared.reserved.0,"aw",@nobits
	.weak		__nv_reservedSMEM_offset_0_alias
	.size		__nv_reservedSMEM_offset_0_alias, 0, 64
	.other		__nv_reservedSMEM_offset_0_alias,@"STO_CUDA_RESERVED_SHARED STV_DEFAULT"
__nv_reservedSMEM_offset_0_alias:
	.zero		0
.nv.shared.reserved.0:
	.zero		64
	.weak		__nv_reservedSMEM_tcgen05_partition
	.type		__nv_reservedSMEM_tcgen05_partition,@object
	.size		__nv_reservedSMEM_tcgen05_partition,(.L_0 - __nv_reservedSMEM_tcgen05_partition)
__nv_reservedSMEM_tcgen05_partition:
	.zero		32
.L_0:


//--------------------- .nv.global                --------------------------
	.section	.nv.global,"aw",@nobits
.nv.global:
	.type		_ZN39_INTERNAL_37dfb9cf_4_k_cu_eb8126c4_30864cute1_E,@object
	.size		_ZN39_INTERNAL_37dfb9cf_4_k_cu_eb8126c4_30864cute1_E,(_ZN39_INTERNAL_37dfb9cf_4_k_cu_eb8126c4_30864cuda3std3__45__cpo6cbeginE - _ZN39_INTERNAL_37dfb9cf_4_k_cu_eb8126c4_30864cute1_E)
_ZN39_INTERNAL_37dfb9cf_4_k_cu_eb8126c4_30864cute1_E:
	.zero		1
	.type		_ZN39_INTERNAL_37dfb9cf_4_k_cu_eb8126c4_30864cuda3std3__45__cpo6cbeginE,@object
	.size		_ZN39_INTERNAL_37dfb9cf_4_k_cu_eb8126c4_30864cuda3std3__45__cpo6cbeginE,(_ZN39_INTERNAL_37dfb9cf_4_k_cu_eb8126c4_30864cuda3std3__48in_placeE - _ZN39_INTERNAL_37dfb9cf_4_k_cu_eb8126c4_30864cuda3std3__45__cpo6cbeginE)
_ZN39_INTERNAL_37dfb9cf_4_k_cu_eb8126c4_30864cuda3std3__45__cpo6cbeginE:
	.zero		1
	.type		_ZN39_INTERNAL_37dfb9cf_4_k_cu_eb8126c4_30864cuda3std3__48in_placeE,@object
	.size		_ZN39_INTERNAL_37dfb9cf_4_k_cu_eb8126c4_30864cuda3std3__48in_placeE,(_ZN39_INTERNAL_37dfb9cf_4_k_cu_eb8126c4_30864cuda3std6ranges3__45__cpo9iter_moveE - _ZN39_INTERNAL_37dfb9cf_4_k_cu_eb8126c4_30864cuda3std3__48in_placeE)
_ZN39_INTERNAL_37dfb9cf_4_k_cu_eb8126c4_30864cuda3std3__48in_placeE:
	.zero		1
	.type		_ZN39_INTERNAL_37dfb9cf_4_k_cu_eb8126c4_30864cuda3std6ranges3__45__cpo9iter_moveE,@object
	.size		_ZN39_INTERNAL_37dfb9cf_4_k_cu_eb8126c4_30864cuda3std6ranges3__45__cpo9iter_moveE,(_ZN39_INTERNAL_37dfb9cf_4_k_cu_eb8126c4_30864cuda3std3__45__cpo5beginE - _ZN39_INTERNAL_37dfb9cf_4_k_cu_eb8126c4_30864cuda3std6ranges3__45__cpo9iter_moveE)
_ZN39_INTERNAL_37dfb9cf_4_k_cu_eb8126c4_30864cuda3std6ranges3__45__cpo9iter_moveE:
	.zero		1
	.type		_ZN39_INTERNAL_37dfb9cf_4_k_cu_eb8126c4_30864cuda3std3__45__cpo5beginE,@object
	.size		_ZN39_INTERNAL_37dfb9cf_4_k_cu_eb8126c4_30864cuda3std3__45__cpo5beginE,(_ZN39_INTERNAL_37dfb9cf_4_k_cu_eb8126c4_30864cuda3std3__441_GLOBAL__N__37dfb9cf_4_k_cu_eb8126c4_30866ignoreE - _ZN39_INTERNAL_37dfb9cf_4_k_cu_eb8126c4_30864cuda3std3__45__cpo5beginE)
_ZN39_INTERNAL_37dfb9cf_4_k_cu_eb8126c4_30864cuda3std3__45__cpo5beginE:
	.zero		1
	.type		_ZN39_INTERNAL_37dfb9cf_4_k_cu_eb8126c4_30864cuda3std3__441_GLOBAL__N__37dfb9cf_4_k_cu_eb8126c4_30866ignoreE,@object
	.size		_ZN39_INTERNAL_37dfb9cf_4_k_cu_eb8126c4_30864cuda3std3__441_GLOBAL__N__37dfb9cf_4_k_cu_eb8126c4_30866ignoreE,(_ZN39_INTERNAL_37dfb9cf_4_k_cu_eb8126c4_30864cute7productE - _ZN39_INTERNAL_37dfb9cf_4_k_cu_eb8126c4_30864cuda3std3__441_GLOBAL__N__37dfb9cf_4_k_cu_eb8126c4_30866ignoreE)
_ZN39_INTERNAL_37dfb9cf_4_k_cu_eb8126c4_30864cuda3std3__441_GLOBAL__N__37dfb9cf_4_k_cu_eb8126c4_30866ignoreE:
	.zero		1
	.type		_ZN39_INTERNAL_37dfb9cf_4_k_cu_eb8126c4_30864cute7productE,@object
	.size		_ZN39_INTERNAL_37dfb9cf_4_k_cu_eb8126c4_30864cute7productE,(_ZN39_INTERNAL_37dfb9cf_4_k_cu_eb8126c4_30864cuda3std3__45__cpo3endE - _ZN39_INTERNAL_37dfb9cf_4_k_cu_eb8126c4_30864cute7productE)
_ZN39_INTERNAL_37dfb9cf_4_k_cu_eb8126c4_30864cute7productE:
	.zero		1
	.type		_ZN39_INTERNAL_37dfb9cf_4_k_cu_eb8126c4_30864cuda3std3__45__cpo3endE,@object
	.size		_ZN39_INTERNAL_37dfb9cf_4_k_cu_eb8126c4_30864cuda3std3__45__cpo3endE,(_ZN39_INTERNAL_37dfb9cf_4_k_cu_eb8126c4_30864cuda3std3__419piecewise_constructE - _ZN39_INTERNAL_37dfb9cf_4_k_cu_eb8126c4_30864cuda3std3__45__cpo3endE)
_ZN39_INTERNAL_37dfb9cf_4_k_cu_eb8126c4_30864cuda3std3__45__cpo3endE:
	.zero		1
	.type		_ZN39_INTERNAL_37dfb9cf_4_k_cu_eb8126c4_30864cuda3std3__419piecewise_constructE,@object
	.size		_ZN39_INTERNAL_37dfb9cf_4_k_cu_eb8126c4_30864cuda3std3__419piecewise_constructE,(_ZN39_INTERNAL_37dfb9cf_4_k_cu_eb8126c4_30864cuda3std3__45__cpo4cendE - _ZN39_INTERNAL_37dfb9cf_4_k_cu_eb8126c4_30864cuda3std3__419piecewise_constructE)
_ZN39_INTERNAL_37dfb9cf_4_k_cu_eb8126c4_30864cuda3std3__419piecewise_constructE:
	.zero		1
	.type		_ZN39_INTERNAL_37dfb9cf_4_k_cu_eb8126c4_30864cuda3std3__45__cpo4cendE,@object
	.size		_ZN39_INTERNAL_37dfb9cf_4_k_cu_eb8126c4_30864cuda3std3__45__cpo4cendE,(_ZN39_INTERNAL_37dfb9cf_4_k_cu_eb8126c4_30864cuda3std6ranges3__45__cpo4swapE - _ZN39_INTERNAL_37dfb9cf_4_k_cu_eb8126c4_30864cuda3std3__45__cpo4cendE)
_ZN39_INTERNAL_37dfb9cf_4_k_cu_eb8126c4_30864cuda3std3__45__cpo4cendE:
	.zero		1
	.type		_ZN39_INTERNAL_37dfb9cf_4_k_cu_eb8126c4_30864cuda3std6ranges3__45__cpo4swapE,@object
	.size		_ZN39_INTERNAL_37dfb9cf_4_k_cu_eb8126c4_30864cuda3std6ranges3__45__cpo4swapE,(.L_11 - _ZN39_INTERNAL_37dfb9cf_4_k_cu_eb8126c4_30864cuda3std6ranges3__45__cpo4swapE)
_ZN39_INTERNAL_37dfb9cf_4_k_cu_eb8126c4_30864cuda3std6ranges3__45__cpo4swapE:
	.zero		1
.L_11:


//--------------------- .nv.constant0._ZN7cutlass13device_kernelINS_4gemm6kernel13GemmUniversalIN4cute5tupleIJiiiiEEENS1_10collective13CollectiveMmaINS1_35MainloopSm100TmaUmmaWarpSpecializedILi11ELi2ELi2ENS5_IJNS4_1CILi2EEENSA_ILi1EEESC_EEEEENS5_IJNSA_ILi256EEESF_NSA_ILi64EEEEEENS_12float_e4m3_tENS5_IJlSC_lEEESI_SJ_NS4_8TiledMMAINS4_8MMA_AtomIJNS4_10MMA_TraitsINS4_25SM100_MMA_F8F6F4_2x1SM_SSEJSI_SI_fSF_SF_NS4_17integral_constantINS4_4UMMA5MajorELSQ_0EEESR_NSO_INSP_7ScaleInELSS_0EEEST_EEEEEENS4_6LayoutINS5_IJSC_SC_SC_EEENS5_IJNSA_ILi0EEESY_SY_EEEEENS5_IJNS4_10UnderscoreES11_S11_EEEEENS4_18SM100_TMA_2SM_LOADENS4_14ComposedLayoutINS4_7SwizzleILi2ELi4ELi3EEENS4_18smem_ptr_flag_bitsILi8EEENSW_INS5_IJNSA_ILi8EEESG_EEENS5_IJSG_SC_EEEEEEEvNS4_8identityES14_S1E_vS1F_EENS_8epilogue10collective18CollectiveEpilogueINS1H_23Sm100TmaWarpSpecializedILi4ELi2ELi64ELb0ELb0EEEJNS5_IJNSA_ILi128EEESF_SG_EEENS5_IJNSW_IS1M_SC_EENSW_ISG_SC_EEEEESI_SJ_SI_SJ_NS1H_6fusion15FusionCallbacksIS1L_NS1R_13LinCombEltActINS1H_6thread4ReLuESI_fSI_fLNS_15FloatRoundStyleE2EEES1N_S1Q_JEEENS4_5SM1004TMEM4LOAD26SM100_TMEM_LOAD_32dp32b64xENS4_13SM90_TMA_LOADES1E_NS4_39AutoVectorizingCopyWithAssumedAlignmentILi128EEENS4_14SM90_TMA_STOREES1E_S25_S25_EEEvvEEEEvNT_6ParamsE --------------------------
	.section	.nv.constant0._ZN7cutlass13device_kernelINS_4gemm6kernel13GemmUniversalIN4cute5tupleIJiiiiEEENS1_10collective13CollectiveMmaINS1_35MainloopSm100TmaUmmaWarpSpecializedILi11ELi2ELi2ENS5_IJNS4_1CILi2EEENSA_ILi1EEESC_EEEEENS5_IJNSA_ILi256EEESF_NSA_ILi64EEEEEENS_12float_e4m3_tENS5_IJlSC_lEEESI_SJ_NS4_8TiledMMAINS4_8MMA_AtomIJNS4_10MMA_TraitsINS4_25SM100_MMA_F8F6F4_2x1SM_SSEJSI_SI_fSF_SF_NS4_17integral_constantINS4_4UMMA5MajorELSQ_0EEESR_NSO_INSP_7ScaleInELSS_0EEEST_EEEEEENS4_6LayoutINS5_IJSC_SC_SC_EEENS5_IJNSA_ILi0EEESY_SY_EEEEENS5_IJNS4_10UnderscoreES11_S11_EEEEENS4_18SM100_TMA_2SM_LOADENS4_14ComposedLayoutINS4_7SwizzleILi2ELi4ELi3EEENS4_18smem_ptr_flag_bitsILi8EEENSW_INS5_IJNSA_ILi8EEESG_EEENS5_IJSG_SC_EEEEEEEvNS4_8identityES14_S1E_vS1F_EENS_8epilogue10collective18CollectiveEpilogueINS1H_23Sm100TmaWarpSpecializedILi4ELi2ELi64ELb0ELb0EEEJNS5_IJNSA_ILi128EEESF_SG_EEENS5_IJNSW_IS1M_SC_EENSW_ISG_SC_EEEEESI_SJ_SI_SJ_NS1H_6fusion15FusionCallbacksIS1L_NS1R_13LinCombEltActINS1H_6thread4ReLuESI_fSI_fLNS_15FloatRoundStyleE2EEES1N_S1Q_JEEENS4_5SM1004TMEM4LOAD26SM100_TMEM_LOAD_32dp32b64xENS4_13SM90_TMA_LOADES1E_NS4_39AutoVectorizingCopyWithAssumedAlignmentILi128EEENS4_14SM90_TMA_STOREES1E_S25_S25_EEEvvEEEEvNT_6ParamsE,"a",@progbits
	.sectionflags	@""
	.align	4
.nv.constant0._ZN7cutlass13device_kernelINS_4gemm6kernel13GemmUniversalIN4cute5tupleIJiiiiEEENS1_10collective13CollectiveMmaINS1_35MainloopSm100TmaUmmaWarpSpecializedILi11ELi2ELi2ENS5_IJNS4_1CILi2EEENSA_ILi1EEESC_EEEEENS5_IJNSA_ILi256EEESF_NSA_ILi64EEEEEENS_12float_e4m3_tENS5_IJlSC_lEEESI_SJ_NS4_8TiledMMAINS4_8MMA_AtomIJNS4_10MMA_TraitsINS4_25SM100_MMA_F8F6F4_2x1SM_SSEJSI_SI_fSF_SF_NS4_17integral_constantINS4_4UMMA5MajorELSQ_0EEESR_NSO_INSP_7ScaleInELSS_0EEEST_EEEEEENS4_6LayoutINS5_IJSC_SC_SC_EEENS5_IJNSA_ILi0EEESY_SY_EEEEENS5_IJNS4_10UnderscoreES11_S11_EEEEENS4_18SM100_TMA_2SM_LOADENS4_14ComposedLayoutINS4_7SwizzleILi2ELi4ELi3EEENS4_18smem_ptr_flag_bitsILi8EEENSW_INS5_IJNSA_ILi8EEESG_EEENS5_IJSG_SC_EEEEEEEvNS4_8identityES14_S1E_vS1F_EENS_8epilogue10collective18CollectiveEpilogueINS1H_23Sm100TmaWarpSpecializedILi4ELi2ELi64ELb0ELb0EEEJNS5_IJNSA_ILi128EEESF_SG_EEENS5_IJNSW_IS1M_SC_EENSW_ISG_SC_EEEEESI_SJ_SI_SJ_NS1H_6fusion15FusionCallbacksIS1L_NS1R_13LinCombEltActINS1H_6thread4ReLuESI_fSI_fLNS_15FloatRoundStyleE2EEES1N_S1Q_JEEENS4_5SM1004TMEM4LOAD26SM100_TMEM_LOAD_32dp32b64xENS4_13SM90_TMA_LOADES1E_NS4_39AutoVectorizingCopyWithAssumedAlignmentILi128EEENS4_14SM90_TMA_STOREES1E_S25_S25_EEEvvEEEEvNT_6ParamsE:
	.zero		2944


//--------------------- SYMBOLS --------------------------

	.type		.nv.reservedSmem.offset0,@object
	.size		.nv.reservedSmem.offset0,0x4
	.type		.nv.reservedSmem.cap,@object
	.size		.nv.reservedSmem.cap,0x4
	.type		__assertfail,@function
